//
// Generated by NVIDIA NVVM Compiler
//
// Compiler Build ID: CL-36424714
// Cuda compilation tools, release 13.0, V13.0.88
// Based on NVVM 20.0.0
//

.version 9.0
.target sm_100
.address_size 64

	// .globl	_Z12find_min_maxv
.global .attribute(.managed) .align 4 .u32 minDistance = 2147483647;
.global .attribute(.managed) .align 4 .u32 maxDistance;

.visible .entry _Z12find_min_maxv()
{
	.reg .pred 	%p<344>;
	.reg .b16 	%rs<14>;
	.reg .b32 	%r<295>;
	.reg .b32 	%f<3>;

	mov.u32 	%r40, %tid.x;
	mov.u32 	%r41, %ctaid.x;
	mov.u32 	%r1, %ntid.x;
	mad.lo.s32 	%r287, %r41, %r1, %r40;
	cvt.rn.f32.s32 	%f1, %r287;
	setp.geu.f32 	%p1, %f1, 0f4B800000;
	@%p1 bra 	$L__BB0_411;
	mov.u32 	%r42, %nctaid.x;
	mul.lo.s32 	%r3, %r1, %r42;
$L__BB0_2:
	shr.s32 	%r43, %r287, 31;
	shr.u32 	%r44, %r43, 29;
	add.s32 	%r45, %r287, %r44;
	and.b32  	%r46, %r45, -8;
	sub.s32 	%r5, %r287, %r46;
	shr.s32 	%r47, %r45, 3;
	shr.u32 	%r48, %r47, 29;
	add.s32 	%r49, %r47, %r48;
	and.b32  	%r50, %r49, -8;
	sub.s32 	%r6, %r47, %r50;
	shr.u32 	%r51, %r43, 26;
	add.s32 	%r52, %r287, %r51;
	shr.s32 	%r53, %r52, 6;
	shr.u32 	%r54, %r53, 29;
	add.s32 	%r55, %r53, %r54;
	and.b32  	%r56, %r55, -8;
	sub.s32 	%r7, %r53, %r56;
	shr.u32 	%r57, %r43, 23;
	add.s32 	%r58, %r287, %r57;
	shr.s32 	%r59, %r58, 9;
	shr.u32 	%r60, %r59, 29;
	add.s32 	%r61, %r59, %r60;
	and.b32  	%r62, %r61, -8;
	sub.s32 	%r8, %r59, %r62;
	shr.u32 	%r63, %r43, 20;
	add.s32 	%r64, %r287, %r63;
	shr.s32 	%r65, %r64, 12;
	shr.u32 	%r66, %r65, 29;
	add.s32 	%r67, %r65, %r66;
	and.b32  	%r68, %r67, -8;
	sub.s32 	%r9, %r65, %r68;
	shr.u32 	%r69, %r43, 17;
	add.s32 	%r70, %r287, %r69;
	shr.s32 	%r71, %r70, 15;
	shr.u32 	%r72, %r71, 29;
	add.s32 	%r73, %r71, %r72;
	and.b32  	%r74, %r73, -8;
	sub.s32 	%r10, %r71, %r74;
	shr.u32 	%r75, %r43, 14;
	add.s32 	%r76, %r287, %r75;
	shr.s32 	%r77, %r76, 18;
	cvt.u16.u32 	%rs3, %r77;
	shr.u16 	%rs4, %rs3, 13;
	add.s16 	%rs5, %rs3, %rs4;
	and.b16  	%rs6, %rs5, -8;
	sub.s16 	%rs1, %rs3, %rs6;
	cvt.s32.s16 	%r11, %rs1;
	shr.u32 	%r78, %r43, 11;
	add.s32 	%r79, %r287, %r78;
	shr.s32 	%r80, %r79, 21;
	cvt.u16.u32 	%rs7, %r80;
	shr.u16 	%rs8, %rs7, 13;
	add.s16 	%rs9, %rs7, %rs8;
	and.b16  	%rs10, %rs9, -8;
	sub.s16 	%rs2, %rs7, %rs10;
	cvt.s32.s16 	%r12, %rs2;
	setp.eq.s32 	%p2, %r5, %r6;
	setp.eq.s32 	%p3, %r5, %r7;
	or.pred  	%p4, %p2, %p3;
	setp.eq.s32 	%p5, %r5, %r8;
	or.pred  	%p6, %p4, %p5;
	setp.eq.s32 	%p7, %r5, %r9;
	or.pred  	%p8, %p6, %p7;
	setp.eq.s32 	%p9, %r5, %r10;
	or.pred  	%p10, %p8, %p9;
	setp.eq.s32 	%p11, %r5, %r11;
	or.pred  	%p12, %p10, %p11;
	setp.eq.s32 	%p13, %r5, %r12;
	or.pred  	%p14, %p12, %p13;
	@%p14 bra 	$L__BB0_410;
	setp.lt.s32 	%p15, %r5, 0;
	setp.eq.s32 	%p16, %r6, %r7;
	setp.eq.s32 	%p17, %r6, %r8;
	or.pred  	%p18, %p16, %p17;
	or.pred  	%p19, %p18, %p15;
	setp.eq.s32 	%p20, %r6, %r9;
	or.pred  	%p21, %p19, %p20;
	setp.eq.s32 	%p22, %r6, %r10;
	or.pred  	%p23, %p21, %p22;
	setp.eq.s32 	%p24, %r6, %r11;
	or.pred  	%p25, %p23, %p24;
	setp.eq.s32 	%p26, %r6, %r12;
	or.pred  	%p27, %p25, %p26;
	setp.lt.s32 	%p28, %r6, 0;
	or.pred  	%p29, %p27, %p28;
	setp.eq.s32 	%p30, %r7, %r8;
	or.pred  	%p31, %p29, %p30;
	setp.eq.s32 	%p32, %r7, %r9;
	or.pred  	%p33, %p31, %p32;
	setp.eq.s32 	%p34, %r7, %r10;
	or.pred  	%p35, %p33, %p34;
	setp.eq.s32 	%p36, %r7, %r11;
	or.pred  	%p37, %p35, %p36;
	setp.eq.s32 	%p38, %r7, %r12;
	or.pred  	%p39, %p37, %p38;
	setp.lt.s32 	%p40, %r7, 0;
	or.pred  	%p41, %p39, %p40;
	setp.eq.s32 	%p42, %r8, %r9;
	or.pred  	%p43, %p41, %p42;
	setp.eq.s32 	%p44, %r8, %r10;
	or.pred  	%p45, %p43, %p44;
	setp.eq.s32 	%p46, %r8, %r11;
	or.pred  	%p47, %p45, %p46;
	setp.eq.s32 	%p48, %r8, %r12;
	or.pred  	%p49, %p47, %p48;
	setp.lt.s32 	%p50, %r8, 0;
	or.pred  	%p51, %p49, %p50;
	setp.eq.s32 	%p52, %r9, %r10;
	or.pred  	%p53, %p51, %p52;
	setp.eq.s32 	%p54, %r9, %r11;
	or.pred  	%p55, %p53, %p54;
	setp.eq.s32 	%p56, %r9, %r12;
	or.pred  	%p57, %p55, %p56;
	setp.lt.s32 	%p58, %r9, 0;
	or.pred  	%p59, %p57, %p58;
	setp.eq.s32 	%p60, %r10, %r11;
	or.pred  	%p61, %p59, %p60;
	setp.eq.s32 	%p62, %r10, %r12;
	or.pred  	%p63, %p61, %p62;
	setp.lt.s32 	%p64, %r10, 0;
	or.pred  	%p65, %p63, %p64;
	setp.eq.s16 	%p66, %rs1, %rs2;
	or.pred  	%p67, %p65, %p66;
	or.b16  	%rs11, %rs2, %rs1;
	shr.u16 	%rs12, %rs11, 15;
	and.b16  	%rs13, %rs12, 1;
	setp.eq.b16 	%p68, %rs13, 1;
	or.pred  	%p69, %p67, %p68;
	@%p69 bra 	$L__BB0_410;
	max.u32 	%r13, %r5, %r6;
	min.u32 	%r82, %r5, %r6;
	mov.b32 	%r288, -1;
	setp.gt.s32 	%p70, %r82, 2;
	@%p70 bra 	$L__BB0_10;
	setp.eq.s32 	%p76, %r82, 0;
	@%p76 bra 	$L__BB0_20;
	setp.eq.s32 	%p77, %r82, 1;
	@%p77 bra 	$L__BB0_32;
	setp.eq.s32 	%p78, %r82, 2;
	@%p78 bra 	$L__BB0_8;
	bra.uni 	$L__BB0_61;
$L__BB0_8:
	mov.b32 	%r288, 39;
	setp.gt.s32 	%p89, %r13, 4;
	@%p89 bra 	$L__BB0_46;
	setp.eq.s32 	%p93, %r13, 3;
	@%p93 bra 	$L__BB0_61;
	bra.uni 	$L__BB0_44;
$L__BB0_10:
	setp.gt.s32 	%p71, %r82, 4;
	@%p71 bra 	$L__BB0_17;
	setp.eq.s32 	%p74, %r82, 3;
	@%p74 bra 	$L__BB0_52;
	setp.eq.s32 	%p75, %r82, 4;
	@%p75 bra 	$L__BB0_13;
	bra.uni 	$L__BB0_61;
$L__BB0_13:
	mov.b32 	%r288, 9;
	setp.eq.s32 	%p81, %r13, 5;
	@%p81 bra 	$L__BB0_61;
	setp.eq.s32 	%p82, %r13, 7;
	@%p82 bra 	$L__BB0_59;
	setp.ne.s32 	%p83, %r13, 6;
	@%p83 bra 	$L__BB0_19;
	mov.b32 	%r288, 50;
	bra.uni 	$L__BB0_61;
$L__BB0_17:
	setp.eq.s32 	%p72, %r82, 5;
	@%p72 bra 	$L__BB0_60;
	setp.eq.s32 	%p73, %r82, 6;
	@%p73 bra 	$L__BB0_19;
	bra.uni 	$L__BB0_61;
$L__BB0_19:
	mov.b32 	%r288, 90;
	bra.uni 	$L__BB0_61;
$L__BB0_20:
	mov.b32 	%r288, 66;
	setp.gt.s32 	%p102, %r13, 3;
	@%p102 bra 	$L__BB0_25;
	setp.eq.s32 	%p106, %r13, 1;
	@%p106 bra 	$L__BB0_61;
	setp.eq.s32 	%p107, %r13, 2;
	@%p107 bra 	$L__BB0_29;
	setp.eq.s32 	%p108, %r13, 3;
	@%p108 bra 	$L__BB0_24;
	bra.uni 	$L__BB0_19;
$L__BB0_24:
	mov.b32 	%r288, 60;
	bra.uni 	$L__BB0_61;
$L__BB0_25:
	add.s32 	%r103, %r13, -4;
	setp.lt.u32 	%p103, %r103, 2;
	@%p103 bra 	$L__BB0_30;
	setp.eq.s32 	%p104, %r13, 6;
	@%p104 bra 	$L__BB0_31;
	setp.eq.s32 	%p105, %r13, 7;
	@%p105 bra 	$L__BB0_28;
	bra.uni 	$L__BB0_19;
$L__BB0_28:
	mov.b32 	%r288, 108;
	bra.uni 	$L__BB0_61;
$L__BB0_29:
	mov.b32 	%r288, 28;
	bra.uni 	$L__BB0_61;
$L__BB0_30:
	mov.b32 	%r288, 34;
	bra.uni 	$L__BB0_61;
$L__BB0_31:
	mov.b32 	%r288, 3;
	bra.uni 	$L__BB0_61;
$L__BB0_32:
	mov.b32 	%r288, 22;
	setp.gt.s32 	%p95, %r13, 4;
	@%p95 bra 	$L__BB0_37;
	setp.eq.s32 	%p99, %r13, 2;
	@%p99 bra 	$L__BB0_61;
	setp.eq.s32 	%p100, %r13, 3;
	@%p100 bra 	$L__BB0_41;
	setp.eq.s32 	%p101, %r13, 4;
	@%p101 bra 	$L__BB0_36;
	bra.uni 	$L__BB0_19;
$L__BB0_36:
	mov.b32 	%r288, 91;
	bra.uni 	$L__BB0_61;
$L__BB0_37:
	setp.eq.s32 	%p96, %r13, 5;
	@%p96 bra 	$L__BB0_42;
	setp.eq.s32 	%p97, %r13, 6;
	@%p97 bra 	$L__BB0_43;
	setp.eq.s32 	%p98, %r13, 7;
	@%p98 bra 	$L__BB0_40;
	bra.uni 	$L__BB0_19;
$L__BB0_40:
	mov.b32 	%r288, 71;
	bra.uni 	$L__BB0_61;
$L__BB0_41:
	mov.b32 	%r288, 12;
	bra.uni 	$L__BB0_61;
$L__BB0_42:
	mov.b32 	%r288, 121;
	bra.uni 	$L__BB0_61;
$L__BB0_43:
	mov.b32 	%r288, 111;
	bra.uni 	$L__BB0_61;
$L__BB0_44:
	setp.eq.s32 	%p94, %r13, 4;
	@%p94 bra 	$L__BB0_45;
	bra.uni 	$L__BB0_19;
$L__BB0_45:
	mov.b32 	%r288, 113;
	bra.uni 	$L__BB0_61;
$L__BB0_46:
	setp.eq.s32 	%p90, %r13, 5;
	@%p90 bra 	$L__BB0_50;
	setp.eq.s32 	%p91, %r13, 6;
	@%p91 bra 	$L__BB0_51;
	setp.eq.s32 	%p92, %r13, 7;
	@%p92 bra 	$L__BB0_49;
	bra.uni 	$L__BB0_19;
$L__BB0_49:
	mov.b32 	%r288, 40;
	bra.uni 	$L__BB0_61;
$L__BB0_50:
	mov.b32 	%r288, 130;
	bra.uni 	$L__BB0_61;
$L__BB0_51:
	mov.b32 	%r288, 35;
	bra.uni 	$L__BB0_61;
$L__BB0_52:
	mov.b32 	%r288, 63;
	setp.gt.s32 	%p84, %r13, 5;
	@%p84 bra 	$L__BB0_56;
	setp.eq.s32 	%p87, %r13, 4;
	@%p87 bra 	$L__BB0_61;
	setp.eq.s32 	%p88, %r13, 5;
	@%p88 bra 	$L__BB0_55;
	bra.uni 	$L__BB0_19;
$L__BB0_55:
	mov.b32 	%r288, 21;
	bra.uni 	$L__BB0_61;
$L__BB0_56:
	setp.eq.s32 	%p85, %r13, 6;
	@%p85 bra 	$L__BB0_412;
	setp.eq.s32 	%p86, %r13, 7;
	@%p86 bra 	$L__BB0_58;
	bra.uni 	$L__BB0_19;
$L__BB0_58:
	mov.b32 	%r288, 83;
	bra.uni 	$L__BB0_61;
$L__BB0_59:
	mov.b32 	%r288, 60;
	bra.uni 	$L__BB0_61;
$L__BB0_60:
	setp.eq.s32 	%p79, %r13, 7;
	selp.b32 	%r83, 81, 90, %p79;
	setp.eq.s32 	%p80, %r13, 6;
	selp.b32 	%r288, 27, %r83, %p80;
$L__BB0_61:
	max.u32 	%r16, %r6, %r7;
	min.u32 	%r111, %r6, %r7;
	mov.b32 	%r289, -1;
	setp.gt.s32 	%p109, %r111, 2;
	@%p109 bra 	$L__BB0_67;
	setp.eq.s32 	%p115, %r111, 0;
	@%p115 bra 	$L__BB0_106;
	setp.eq.s32 	%p116, %r111, 1;
	@%p116 bra 	$L__BB0_94;
	setp.eq.s32 	%p117, %r111, 2;
	@%p117 bra 	$L__BB0_65;
	bra.uni 	$L__BB0_119;
$L__BB0_65:
	mov.b32 	%r289, 39;
	setp.gt.s32 	%p128, %r16, 4;
	@%p128 bra 	$L__BB0_88;
	setp.eq.s32 	%p132, %r16, 3;
	@%p132 bra 	$L__BB0_119;
	bra.uni 	$L__BB0_86;
$L__BB0_67:
	setp.gt.s32 	%p110, %r111, 4;
	@%p110 bra 	$L__BB0_74;
	setp.eq.s32 	%p113, %r111, 3;
	@%p113 bra 	$L__BB0_78;
	setp.eq.s32 	%p114, %r111, 4;
	@%p114 bra 	$L__BB0_70;
	bra.uni 	$L__BB0_119;
$L__BB0_70:
	mov.b32 	%r289, 9;
	setp.eq.s32 	%p120, %r16, 5;
	@%p120 bra 	$L__BB0_119;
	setp.eq.s32 	%p121, %r16, 6;
	@%p121 bra 	$L__BB0_77;
	setp.ne.s32 	%p122, %r16, 7;
	@%p122 bra 	$L__BB0_118;
	mov.b32 	%r289, 60;
	bra.uni 	$L__BB0_119;
$L__BB0_74:
	setp.eq.s32 	%p111, %r111, 6;
	@%p111 bra 	$L__BB0_118;
	setp.ne.s32 	%p112, %r111, 5;
	@%p112 bra 	$L__BB0_119;
	setp.eq.s32 	%p118, %r16, 7;
	selp.b32 	%r112, 81, 90, %p118;
	setp.eq.s32 	%p119, %r16, 6;
	selp.b32 	%r289, 27, %r112, %p119;
	bra.uni 	$L__BB0_119;
$L__BB0_77:
	mov.b32 	%r289, 50;
	bra.uni 	$L__BB0_119;
$L__BB0_78:
	mov.b32 	%r289, 63;
	setp.gt.s32 	%p123, %r16, 5;
	@%p123 bra 	$L__BB0_82;
	setp.eq.s32 	%p126, %r16, 4;
	@%p126 bra 	$L__BB0_119;
	setp.eq.s32 	%p127, %r16, 5;
	@%p127 bra 	$L__BB0_81;
	bra.uni 	$L__BB0_118;
$L__BB0_81:
	mov.b32 	%r289, 21;
	bra.uni 	$L__BB0_119;
$L__BB0_82:
	setp.eq.s32 	%p124, %r16, 6;
	@%p124 bra 	$L__BB0_85;
	setp.ne.s32 	%p125, %r16, 7;
	@%p125 bra 	$L__BB0_118;
	mov.b32 	%r289, 83;
	bra.uni 	$L__BB0_119;
$L__BB0_85:
	mov.b32 	%r289, 57;
	bra.uni 	$L__BB0_119;
$L__BB0_86:
	setp.eq.s32 	%p133, %r16, 4;
	@%p133 bra 	$L__BB0_87;
	bra.uni 	$L__BB0_118;
$L__BB0_87:
	mov.b32 	%r289, 113;
	bra.uni 	$L__BB0_119;
$L__BB0_88:
	setp.eq.s32 	%p129, %r16, 5;
	@%p129 bra 	$L__BB0_93;
	setp.eq.s32 	%p130, %r16, 6;
	@%p130 bra 	$L__BB0_92;
	setp.ne.s32 	%p131, %r16, 7;
	@%p131 bra 	$L__BB0_118;
	mov.b32 	%r289, 40;
	bra.uni 	$L__BB0_119;
$L__BB0_92:
	mov.b32 	%r289, 35;
	bra.uni 	$L__BB0_119;
$L__BB0_93:
	mov.b32 	%r289, 130;
	bra.uni 	$L__BB0_119;
$L__BB0_94:
	mov.b32 	%r289, 22;
	setp.gt.s32 	%p134, %r16, 4;
	@%p134 bra 	$L__BB0_99;
	setp.eq.s32 	%p138, %r16, 2;
	@%p138 bra 	$L__BB0_119;
	setp.eq.s32 	%p139, %r16, 3;
	@%p139 bra 	$L__BB0_105;
	setp.eq.s32 	%p140, %r16, 4;
	@%p140 bra 	$L__BB0_98;
	bra.uni 	$L__BB0_118;
$L__BB0_98:
	mov.b32 	%r289, 91;
	bra.uni 	$L__BB0_119;
$L__BB0_99:
	setp.eq.s32 	%p135, %r16, 5;
	@%p135 bra 	$L__BB0_104;
	setp.eq.s32 	%p136, %r16, 6;
	@%p136 bra 	$L__BB0_103;
	setp.ne.s32 	%p137, %r16, 7;
	@%p137 bra 	$L__BB0_118;
	mov.b32 	%r289, 71;
	bra.uni 	$L__BB0_119;
$L__BB0_103:
	mov.b32 	%r289, 111;
	bra.uni 	$L__BB0_119;
$L__BB0_104:
	mov.b32 	%r289, 121;
	bra.uni 	$L__BB0_119;
$L__BB0_105:
	mov.b32 	%r289, 12;
	bra.uni 	$L__BB0_119;
$L__BB0_106:
	mov.b32 	%r289, 66;
	setp.gt.s32 	%p141, %r16, 3;
	@%p141 bra 	$L__BB0_111;
	setp.eq.s32 	%p145, %r16, 1;
	@%p145 bra 	$L__BB0_119;
	setp.eq.s32 	%p146, %r16, 2;
	@%p146 bra 	$L__BB0_117;
	setp.eq.s32 	%p147, %r16, 3;
	@%p147 bra 	$L__BB0_110;
	bra.uni 	$L__BB0_118;
$L__BB0_110:
	mov.b32 	%r289, 60;
	bra.uni 	$L__BB0_119;
$L__BB0_111:
	add.s32 	%r132, %r16, -4;
	setp.lt.u32 	%p142, %r132, 2;
	@%p142 bra 	$L__BB0_116;
	setp.eq.s32 	%p143, %r16, 6;
	@%p143 bra 	$L__BB0_115;
	setp.ne.s32 	%p144, %r16, 7;
	@%p144 bra 	$L__BB0_118;
	mov.b32 	%r289, 108;
	bra.uni 	$L__BB0_119;
$L__BB0_115:
	mov.b32 	%r289, 3;
	bra.uni 	$L__BB0_119;
$L__BB0_116:
	mov.b32 	%r289, 34;
	bra.uni 	$L__BB0_119;
$L__BB0_117:
	mov.b32 	%r289, 28;
	bra.uni 	$L__BB0_119;
$L__BB0_118:
	mov.b32 	%r289, 90;
$L__BB0_119:
	add.s32 	%r19, %r289, %r288;
	max.u32 	%r20, %r7, %r8;
	min.u32 	%r140, %r7, %r8;
	mov.b32 	%r290, -1;
	setp.gt.s32 	%p148, %r140, 2;
	@%p148 bra 	$L__BB0_125;
	setp.eq.s32 	%p154, %r140, 0;
	@%p154 bra 	$L__BB0_164;
	setp.eq.s32 	%p155, %r140, 1;
	@%p155 bra 	$L__BB0_152;
	setp.eq.s32 	%p156, %r140, 2;
	@%p156 bra 	$L__BB0_123;
	bra.uni 	$L__BB0_177;
$L__BB0_123:
	mov.b32 	%r290, 39;
	setp.gt.s32 	%p167, %r20, 4;
	@%p167 bra 	$L__BB0_146;
	setp.eq.s32 	%p171, %r20, 3;
	@%p171 bra 	$L__BB0_177;
	bra.uni 	$L__BB0_144;
$L__BB0_125:
	setp.gt.s32 	%p149, %r140, 4;
	@%p149 bra 	$L__BB0_132;
	setp.eq.s32 	%p152, %r140, 3;
	@%p152 bra 	$L__BB0_136;
	setp.eq.s32 	%p153, %r140, 4;
	@%p153 bra 	$L__BB0_128;
	bra.uni 	$L__BB0_177;
$L__BB0_128:
	mov.b32 	%r290, 9;
	setp.eq.s32 	%p159, %r20, 5;
	@%p159 bra 	$L__BB0_177;
	setp.eq.s32 	%p160, %r20, 6;
	@%p160 bra 	$L__BB0_135;
	setp.ne.s32 	%p161, %r20, 7;
	@%p161 bra 	$L__BB0_176;
	mov.b32 	%r290, 60;
	bra.uni 	$L__BB0_177;
$L__BB0_132:
	setp.eq.s32 	%p150, %r140, 6;
	@%p150 bra 	$L__BB0_176;
	setp.ne.s32 	%p151, %r140, 5;
	@%p151 bra 	$L__BB0_177;
	setp.eq.s32 	%p157, %r20, 7;
	selp.b32 	%r141, 81, 90, %p157;
	setp.eq.s32 	%p158, %r20, 6;
	selp.b32 	%r290, 27, %r141, %p158;
	bra.uni 	$L__BB0_177;
$L__BB0_135:
	mov.b32 	%r290, 50;
	bra.uni 	$L__BB0_177;
$L__BB0_136:
	mov.b32 	%r290, 63;
	setp.gt.s32 	%p162, %r20, 5;
	@%p162 bra 	$L__BB0_140;
	setp.eq.s32 	%p165, %r20, 4;
	@%p165 bra 	$L__BB0_177;
	setp.eq.s32 	%p166, %r20, 5;
	@%p166 bra 	$L__BB0_139;
	bra.uni 	$L__BB0_176;
$L__BB0_139:
	mov.b32 	%r290, 21;
	bra.uni 	$L__BB0_177;
$L__BB0_140:
	setp.eq.s32 	%p163, %r20, 6;
	@%p163 bra 	$L__BB0_143;
	setp.ne.s32 	%p164, %r20, 7;
	@%p164 bra 	$L__BB0_176;
	mov.b32 	%r290, 83;
	bra.uni 	$L__BB0_177;
$L__BB0_143:
	mov.b32 	%r290, 57;
	bra.uni 	$L__BB0_177;
$L__BB0_144:
	setp.eq.s32 	%p172, %r20, 4;
	@%p172 bra 	$L__BB0_145;
	bra.uni 	$L__BB0_176;
$L__BB0_145:
	mov.b32 	%r290, 113;
	bra.uni 	$L__BB0_177;
$L__BB0_146:
	setp.eq.s32 	%p168, %r20, 5;
	@%p168 bra 	$L__BB0_151;
	setp.eq.s32 	%p169, %r20, 6;
	@%p169 bra 	$L__BB0_150;
	setp.ne.s32 	%p170, %r20, 7;
	@%p170 bra 	$L__BB0_176;
	mov.b32 	%r290, 40;
	bra.uni 	$L__BB0_177;
$L__BB0_150:
	mov.b32 	%r290, 35;
	bra.uni 	$L__BB0_177;
$L__BB0_151:
	mov.b32 	%r290, 130;
	bra.uni 	$L__BB0_177;
$L__BB0_152:
	mov.b32 	%r290, 22;
	setp.gt.s32 	%p173, %r20, 4;
	@%p173 bra 	$L__BB0_157;
	setp.eq.s32 	%p177, %r20, 2;
	@%p177 bra 	$L__BB0_177;
	setp.eq.s32 	%p178, %r20, 3;
	@%p178 bra 	$L__BB0_163;
	setp.eq.s32 	%p179, %r20, 4;
	@%p179 bra 	$L__BB0_156;
	bra.uni 	$L__BB0_176;
$L__BB0_156:
	mov.b32 	%r290, 91;
	bra.uni 	$L__BB0_177;
$L__BB0_157:
	setp.eq.s32 	%p174, %r20, 5;
	@%p174 bra 	$L__BB0_162;
	setp.eq.s32 	%p175, %r20, 6;
	@%p175 bra 	$L__BB0_161;
	setp.ne.s32 	%p176, %r20, 7;
	@%p176 bra 	$L__BB0_176;
	mov.b32 	%r290, 71;
	bra.uni 	$L__BB0_177;
$L__BB0_161:
	mov.b32 	%r290, 111;
	bra.uni 	$L__BB0_177;
$L__BB0_162:
	mov.b32 	%r290, 121;
	bra.uni 	$L__BB0_177;
$L__BB0_163:
	mov.b32 	%r290, 12;
	bra.uni 	$L__BB0_177;
$L__BB0_164:
	mov.b32 	%r290, 66;
	setp.gt.s32 	%p180, %r20, 3;
	@%p180 bra 	$L__BB0_169;
	setp.eq.s32 	%p184, %r20, 1;
	@%p184 bra 	$L__BB0_177;
	setp.eq.s32 	%p185, %r20, 2;
	@%p185 bra 	$L__BB0_175;
	setp.eq.s32 	%p186, %r20, 3;
	@%p186 bra 	$L__BB0_168;
	bra.uni 	$L__BB0_176;
$L__BB0_168:
	mov.b32 	%r290, 60;
	bra.uni 	$L__BB0_177;
$L__BB0_169:
	add.s32 	%r161, %r20, -4;
	setp.lt.u32 	%p181, %r161, 2;
	@%p181 bra 	$L__BB0_174;
	setp.eq.s32 	%p182, %r20, 6;
	@%p182 bra 	$L__BB0_173;
	setp.ne.s32 	%p183, %r20, 7;
	@%p183 bra 	$L__BB0_176;
	mov.b32 	%r290, 108;
	bra.uni 	$L__BB0_177;
$L__BB0_173:
	mov.b32 	%r290, 3;
	bra.uni 	$L__BB0_177;
$L__BB0_174:
	mov.b32 	%r290, 34;
	bra.uni 	$L__BB0_177;
$L__BB0_175:
	mov.b32 	%r290, 28;
	bra.uni 	$L__BB0_177;
$L__BB0_176:
	mov.b32 	%r290, 90;
$L__BB0_177:
	add.s32 	%r23, %r290, %r19;
	max.u32 	%r24, %r8, %r9;
	min.u32 	%r169, %r8, %r9;
	mov.b32 	%r291, -1;
	setp.gt.s32 	%p187, %r169, 2;
	@%p187 bra 	$L__BB0_183;
	setp.eq.s32 	%p193, %r169, 0;
	@%p193 bra 	$L__BB0_222;
	setp.eq.s32 	%p194, %r169, 1;
	@%p194 bra 	$L__BB0_210;
	setp.eq.s32 	%p195, %r169, 2;
	@%p195 bra 	$L__BB0_181;
	bra.uni 	$L__BB0_235;
$L__BB0_181:
	mov.b32 	%r291, 39;
	setp.gt.s32 	%p206, %r24, 4;
	@%p206 bra 	$L__BB0_204;
	setp.eq.s32 	%p210, %r24, 3;
	@%p210 bra 	$L__BB0_235;
	bra.uni 	$L__BB0_202;
$L__BB0_183:
	setp.gt.s32 	%p188, %r169, 4;
	@%p188 bra 	$L__BB0_190;
	setp.eq.s32 	%p191, %r169, 3;
	@%p191 bra 	$L__BB0_194;
	setp.eq.s32 	%p192, %r169, 4;
	@%p192 bra 	$L__BB0_186;
	bra.uni 	$L__BB0_235;
$L__BB0_186:
	mov.b32 	%r291, 9;
	setp.eq.s32 	%p198, %r24, 5;
	@%p198 bra 	$L__BB0_235;
	setp.eq.s32 	%p199, %r24, 6;
	@%p199 bra 	$L__BB0_193;
	setp.ne.s32 	%p200, %r24, 7;
	@%p200 bra 	$L__BB0_234;
	mov.b32 	%r291, 60;
	bra.uni 	$L__BB0_235;
$L__BB0_190:
	setp.eq.s32 	%p189, %r169, 6;
	@%p189 bra 	$L__BB0_234;
	setp.ne.s32 	%p190, %r169, 5;
	@%p190 bra 	$L__BB0_235;
	setp.eq.s32 	%p196, %r24, 7;
	selp.b32 	%r170, 81, 90, %p196;
	setp.eq.s32 	%p197, %r24, 6;
	selp.b32 	%r291, 27, %r170, %p197;
	bra.uni 	$L__BB0_235;
$L__BB0_193:
	mov.b32 	%r291, 50;
	bra.uni 	$L__BB0_235;
$L__BB0_194:
	mov.b32 	%r291, 63;
	setp.gt.s32 	%p201, %r24, 5;
	@%p201 bra 	$L__BB0_198;
	setp.eq.s32 	%p204, %r24, 4;
	@%p204 bra 	$L__BB0_235;
	setp.eq.s32 	%p205, %r24, 5;
	@%p205 bra 	$L__BB0_197;
	bra.uni 	$L__BB0_234;
$L__BB0_197:
	mov.b32 	%r291, 21;
	bra.uni 	$L__BB0_235;
$L__BB0_198:
	setp.eq.s32 	%p202, %r24, 6;
	@%p202 bra 	$L__BB0_201;
	setp.ne.s32 	%p203, %r24, 7;
	@%p203 bra 	$L__BB0_234;
	mov.b32 	%r291, 83;
	bra.uni 	$L__BB0_235;
$L__BB0_201:
	mov.b32 	%r291, 57;
	bra.uni 	$L__BB0_235;
$L__BB0_202:
	setp.eq.s32 	%p211, %r24, 4;
	@%p211 bra 	$L__BB0_203;
	bra.uni 	$L__BB0_234;
$L__BB0_203:
	mov.b32 	%r291, 113;
	bra.uni 	$L__BB0_235;
$L__BB0_204:
	setp.eq.s32 	%p207, %r24, 5;
	@%p207 bra 	$L__BB0_209;
	setp.eq.s32 	%p208, %r24, 6;
	@%p208 bra 	$L__BB0_208;
	setp.ne.s32 	%p209, %r24, 7;
	@%p209 bra 	$L__BB0_234;
	mov.b32 	%r291, 40;
	bra.uni 	$L__BB0_235;
$L__BB0_208:
	mov.b32 	%r291, 35;
	bra.uni 	$L__BB0_235;
$L__BB0_209:
	mov.b32 	%r291, 130;
	bra.uni 	$L__BB0_235;
$L__BB0_210:
	mov.b32 	%r291, 22;
	setp.gt.s32 	%p212, %r24, 4;
	@%p212 bra 	$L__BB0_215;
	setp.eq.s32 	%p216, %r24, 2;
	@%p216 bra 	$L__BB0_235;
	setp.eq.s32 	%p217, %r24, 3;
	@%p217 bra 	$L__BB0_221;
	setp.eq.s32 	%p218, %r24, 4;
	@%p218 bra 	$L__BB0_214;
	bra.uni 	$L__BB0_234;
$L__BB0_214:
	mov.b32 	%r291, 91;
	bra.uni 	$L__BB0_235;
$L__BB0_215:
	setp.eq.s32 	%p213, %r24, 5;
	@%p213 bra 	$L__BB0_220;
	setp.eq.s32 	%p214, %r24, 6;
	@%p214 bra 	$L__BB0_219;
	setp.ne.s32 	%p215, %r24, 7;
	@%p215 bra 	$L__BB0_234;
	mov.b32 	%r291, 71;
	bra.uni 	$L__BB0_235;
$L__BB0_219:
	mov.b32 	%r291, 111;
	bra.uni 	$L__BB0_235;
$L__BB0_220:
	mov.b32 	%r291, 121;
	bra.uni 	$L__BB0_235;
$L__BB0_221:
	mov.b32 	%r291, 12;
	bra.uni 	$L__BB0_235;
$L__BB0_222:
	mov.b32 	%r291, 66;
	setp.gt.s32 	%p219, %r24, 3;
	@%p219 bra 	$L__BB0_227;
	setp.eq.s32 	%p223, %r24, 1;
	@%p223 bra 	$L__BB0_235;
	setp.eq.s32 	%p224, %r24, 2;
	@%p224 bra 	$L__BB0_233;
	setp.eq.s32 	%p225, %r24, 3;
	@%p225 bra 	$L__BB0_226;
	bra.uni 	$L__BB0_234;
$L__BB0_226:
	mov.b32 	%r291, 60;
	bra.uni 	$L__BB0_235;
$L__BB0_227:
	add.s32 	%r190, %r24, -4;
	setp.lt.u32 	%p220, %r190, 2;
	@%p220 bra 	$L__BB0_232;
	setp.eq.s32 	%p221, %r24, 6;
	@%p221 bra 	$L__BB0_231;
	setp.ne.s32 	%p222, %r24, 7;
	@%p222 bra 	$L__BB0_234;
	mov.b32 	%r291, 108;
	bra.uni 	$L__BB0_235;
$L__BB0_231:
	mov.b32 	%r291, 3;
	bra.uni 	$L__BB0_235;
$L__BB0_232:
	mov.b32 	%r291, 34;
	bra.uni 	$L__BB0_235;
$L__BB0_233:
	mov.b32 	%r291, 28;
	bra.uni 	$L__BB0_235;
$L__BB0_234:
	mov.b32 	%r291, 90;
$L__BB0_235:
	add.s32 	%r27, %r291, %r23;
	max.u32 	%r28, %r9, %r10;
	min.u32 	%r198, %r9, %r10;
	mov.b32 	%r292, -1;
	setp.gt.s32 	%p226, %r198, 2;
	@%p226 bra 	$L__BB0_241;
	setp.eq.s32 	%p232, %r198, 0;
	@%p232 bra 	$L__BB0_280;
	setp.eq.s32 	%p233, %r198, 1;
	@%p233 bra 	$L__BB0_268;
	setp.eq.s32 	%p234, %r198, 2;
	@%p234 bra 	$L__BB0_239;
	bra.uni 	$L__BB0_293;
$L__BB0_239:
	mov.b32 	%r292, 39;
	setp.gt.s32 	%p245, %r28, 4;
	@%p245 bra 	$L__BB0_262;
	setp.eq.s32 	%p249, %r28, 3;
	@%p249 bra 	$L__BB0_293;
	bra.uni 	$L__BB0_260;
$L__BB0_241:
	setp.gt.s32 	%p227, %r198, 4;
	@%p227 bra 	$L__BB0_248;
	setp.eq.s32 	%p230, %r198, 3;
	@%p230 bra 	$L__BB0_252;
	setp.eq.s32 	%p231, %r198, 4;
	@%p231 bra 	$L__BB0_244;
	bra.uni 	$L__BB0_293;
$L__BB0_244:
	mov.b32 	%r292, 9;
	setp.eq.s32 	%p237, %r28, 5;
	@%p237 bra 	$L__BB0_293;
	setp.eq.s32 	%p238, %r28, 6;
	@%p238 bra 	$L__BB0_251;
	setp.ne.s32 	%p239, %r28, 7;
	@%p239 bra 	$L__BB0_292;
	mov.b32 	%r292, 60;
	bra.uni 	$L__BB0_293;
$L__BB0_248:
	setp.eq.s32 	%p228, %r198, 6;
	@%p228 bra 	$L__BB0_292;
	setp.ne.s32 	%p229, %r198, 5;
	@%p229 bra 	$L__BB0_293;
	setp.eq.s32 	%p235, %r28, 7;
	selp.b32 	%r199, 81, 90, %p235;
	setp.eq.s32 	%p236, %r28, 6;
	selp.b32 	%r292, 27, %r199, %p236;
	bra.uni 	$L__BB0_293;
$L__BB0_251:
	mov.b32 	%r292, 50;
	bra.uni 	$L__BB0_293;
$L__BB0_252:
	mov.b32 	%r292, 63;
	setp.gt.s32 	%p240, %r28, 5;
	@%p240 bra 	$L__BB0_256;
	setp.eq.s32 	%p243, %r28, 4;
	@%p243 bra 	$L__BB0_293;
	setp.eq.s32 	%p244, %r28, 5;
	@%p244 bra 	$L__BB0_255;
	bra.uni 	$L__BB0_292;
$L__BB0_255:
	mov.b32 	%r292, 21;
	bra.uni 	$L__BB0_293;
$L__BB0_256:
	setp.eq.s32 	%p241, %r28, 6;
	@%p241 bra 	$L__BB0_259;
	setp.ne.s32 	%p242, %r28, 7;
	@%p242 bra 	$L__BB0_292;
	mov.b32 	%r292, 83;
	bra.uni 	$L__BB0_293;
$L__BB0_259:
	mov.b32 	%r292, 57;
	bra.uni 	$L__BB0_293;
$L__BB0_260:
	setp.eq.s32 	%p250, %r28, 4;
	@%p250 bra 	$L__BB0_261;
	bra.uni 	$L__BB0_292;
$L__BB0_261:
	mov.b32 	%r292, 113;
	bra.uni 	$L__BB0_293;
$L__BB0_262:
	setp.eq.s32 	%p246, %r28, 5;
	@%p246 bra 	$L__BB0_267;
	setp.eq.s32 	%p247, %r28, 6;
	@%p247 bra 	$L__BB0_266;
	setp.ne.s32 	%p248, %r28, 7;
	@%p248 bra 	$L__BB0_292;
	mov.b32 	%r292, 40;
	bra.uni 	$L__BB0_293;
$L__BB0_266:
	mov.b32 	%r292, 35;
	bra.uni 	$L__BB0_293;
$L__BB0_267:
	mov.b32 	%r292, 130;
	bra.uni 	$L__BB0_293;
$L__BB0_268:
	mov.b32 	%r292, 22;
	setp.gt.s32 	%p251, %r28, 4;
	@%p251 bra 	$L__BB0_273;
	setp.eq.s32 	%p255, %r28, 2;
	@%p255 bra 	$L__BB0_293;
	setp.eq.s32 	%p256, %r28, 3;
	@%p256 bra 	$L__BB0_279;
	setp.eq.s32 	%p257, %r28, 4;
	@%p257 bra 	$L__BB0_272;
	bra.uni 	$L__BB0_292;
$L__BB0_272:
	mov.b32 	%r292, 91;
	bra.uni 	$L__BB0_293;
$L__BB0_273:
	setp.eq.s32 	%p252, %r28, 5;
	@%p252 bra 	$L__BB0_278;
	setp.eq.s32 	%p253, %r28, 6;
	@%p253 bra 	$L__BB0_277;
	setp.ne.s32 	%p254, %r28, 7;
	@%p254 bra 	$L__BB0_292;
	mov.b32 	%r292, 71;
	bra.uni 	$L__BB0_293;
$L__BB0_277:
	mov.b32 	%r292, 111;
	bra.uni 	$L__BB0_293;
$L__BB0_278:
	mov.b32 	%r292, 121;
	bra.uni 	$L__BB0_293;
$L__BB0_279:
	mov.b32 	%r292, 12;
	bra.uni 	$L__BB0_293;
$L__BB0_280:
	mov.b32 	%r292, 66;
	setp.gt.s32 	%p258, %r28, 3;
	@%p258 bra 	$L__BB0_285;
	setp.eq.s32 	%p262, %r28, 1;
	@%p262 bra 	$L__BB0_293;
	setp.eq.s32 	%p263, %r28, 2;
	@%p263 bra 	$L__BB0_291;
	setp.eq.s32 	%p264, %r28, 3;
	@%p264 bra 	$L__BB0_284;
	bra.uni 	$L__BB0_292;
$L__BB0_284:
	mov.b32 	%r292, 60;
	bra.uni 	$L__BB0_293;
$L__BB0_285:
	add.s32 	%r219, %r28, -4;
	setp.lt.u32 	%p259, %r219, 2;
	@%p259 bra 	$L__BB0_290;
	setp.eq.s32 	%p260, %r28, 6;
	@%p260 bra 	$L__BB0_289;
	setp.ne.s32 	%p261, %r28, 7;
	@%p261 bra 	$L__BB0_292;
	mov.b32 	%r292, 108;
	bra.uni 	$L__BB0_293;
$L__BB0_289:
	mov.b32 	%r292, 3;
	bra.uni 	$L__BB0_293;
$L__BB0_290:
	mov.b32 	%r292, 34;
	bra.uni 	$L__BB0_293;
$L__BB0_291:
	mov.b32 	%r292, 28;
	bra.uni 	$L__BB0_293;
$L__BB0_292:
	mov.b32 	%r292, 90;
$L__BB0_293:
	add.s32 	%r31, %r292, %r27;
	max.u32 	%r32, %r10, %r11;
	min.u32 	%r227, %r10, %r11;
	mov.b32 	%r293, -1;
	setp.gt.s32 	%p265, %r227, 2;
	@%p265 bra 	$L__BB0_299;
	setp.eq.s32 	%p271, %r227, 0;
	@%p271 bra 	$L__BB0_338;
	setp.eq.s32 	%p272, %r227, 1;
	@%p272 bra 	$L__BB0_326;
	setp.eq.s32 	%p273, %r227, 2;
	@%p273 bra 	$L__BB0_297;
	bra.uni 	$L__BB0_351;
$L__BB0_297:
	mov.b32 	%r293, 39;
	setp.gt.s32 	%p284, %r32, 4;
	@%p284 bra 	$L__BB0_320;
	setp.eq.s32 	%p288, %r32, 3;
	@%p288 bra 	$L__BB0_351;
	bra.uni 	$L__BB0_318;
$L__BB0_299:
	setp.gt.s32 	%p266, %r227, 4;
	@%p266 bra 	$L__BB0_306;
	setp.eq.s32 	%p269, %r227, 3;
	@%p269 bra 	$L__BB0_310;
	setp.eq.s32 	%p270, %r227, 4;
	@%p270 bra 	$L__BB0_302;
	bra.uni 	$L__BB0_351;
$L__BB0_302:
	mov.b32 	%r293, 9;
	setp.eq.s32 	%p276, %r32, 5;
	@%p276 bra 	$L__BB0_351;
	setp.eq.s32 	%p277, %r32, 6;
	@%p277 bra 	$L__BB0_309;
	setp.ne.s32 	%p278, %r32, 7;
	@%p278 bra 	$L__BB0_350;
	mov.b32 	%r293, 60;
	bra.uni 	$L__BB0_351;
$L__BB0_306:
	setp.eq.s32 	%p267, %r227, 6;
	@%p267 bra 	$L__BB0_350;
	setp.ne.s32 	%p268, %r227, 5;
	@%p268 bra 	$L__BB0_351;
	setp.eq.s32 	%p274, %r32, 7;
	selp.b32 	%r228, 81, 90, %p274;
	setp.eq.s32 	%p275, %r32, 6;
	selp.b32 	%r293, 27, %r228, %p275;
	bra.uni 	$L__BB0_351;
$L__BB0_309:
	mov.b32 	%r293, 50;
	bra.uni 	$L__BB0_351;
$L__BB0_310:
	mov.b32 	%r293, 63;
	setp.gt.s32 	%p279, %r32, 5;
	@%p279 bra 	$L__BB0_314;
	setp.eq.s32 	%p282, %r32, 4;
	@%p282 bra 	$L__BB0_351;
	setp.eq.s32 	%p283, %r32, 5;
	@%p283 bra 	$L__BB0_313;
	bra.uni 	$L__BB0_350;
$L__BB0_313:
	mov.b32 	%r293, 21;
	bra.uni 	$L__BB0_351;
$L__BB0_314:
	setp.eq.s32 	%p280, %r32, 6;
	@%p280 bra 	$L__BB0_317;
	setp.ne.s32 	%p281, %r32, 7;
	@%p281 bra 	$L__BB0_350;
	mov.b32 	%r293, 83;
	bra.uni 	$L__BB0_351;
$L__BB0_317:
	mov.b32 	%r293, 57;
	bra.uni 	$L__BB0_351;
$L__BB0_318:
	setp.eq.s32 	%p289, %r32, 4;
	@%p289 bra 	$L__BB0_319;
	bra.uni 	$L__BB0_350;
$L__BB0_319:
	mov.b32 	%r293, 113;
	bra.uni 	$L__BB0_351;
$L__BB0_320:
	setp.eq.s32 	%p285, %r32, 5;
	@%p285 bra 	$L__BB0_325;
	setp.eq.s32 	%p286, %r32, 6;
	@%p286 bra 	$L__BB0_324;
	setp.ne.s32 	%p287, %r32, 7;
	@%p287 bra 	$L__BB0_350;
	mov.b32 	%r293, 40;
	bra.uni 	$L__BB0_351;
$L__BB0_324:
	mov.b32 	%r293, 35;
	bra.uni 	$L__BB0_351;
$L__BB0_325:
	mov.b32 	%r293, 130;
	bra.uni 	$L__BB0_351;
$L__BB0_326:
	mov.b32 	%r293, 22;
	setp.gt.s32 	%p290, %r32, 4;
	@%p290 bra 	$L__BB0_331;
	setp.eq.s32 	%p294, %r32, 2;
	@%p294 bra 	$L__BB0_351;
	setp.eq.s32 	%p295, %r32, 3;
	@%p295 bra 	$L__BB0_337;
	setp.eq.s32 	%p296, %r32, 4;
	@%p296 bra 	$L__BB0_330;
	bra.uni 	$L__BB0_350;
$L__BB0_330:
	mov.b32 	%r293, 91;
	bra.uni 	$L__BB0_351;
$L__BB0_331:
	setp.eq.s32 	%p291, %r32, 5;
	@%p291 bra 	$L__BB0_336;
	setp.eq.s32 	%p292, %r32, 6;
	@%p292 bra 	$L__BB0_335;
	setp.ne.s32 	%p293, %r32, 7;
	@%p293 bra 	$L__BB0_350;
	mov.b32 	%r293, 71;
	bra.uni 	$L__BB0_351;
$L__BB0_335:
	mov.b32 	%r293, 111;
	bra.uni 	$L__BB0_351;
$L__BB0_336:
	mov.b32 	%r293, 121;
	bra.uni 	$L__BB0_351;
$L__BB0_337:
	mov.b32 	%r293, 12;
	bra.uni 	$L__BB0_351;
$L__BB0_338:
	mov.b32 	%r293, 66;
	setp.gt.s32 	%p297, %r32, 3;
	@%p297 bra 	$L__BB0_343;
	setp.eq.s32 	%p301, %r32, 1;
	@%p301 bra 	$L__BB0_351;
	setp.eq.s32 	%p302, %r32, 2;
	@%p302 bra 	$L__BB0_349;
	setp.eq.s32 	%p303, %r32, 3;
	@%p303 bra 	$L__BB0_342;
	bra.uni 	$L__BB0_350;
$L__BB0_342:
	mov.b32 	%r293, 60;
	bra.uni 	$L__BB0_351;
$L__BB0_343:
	add.s32 	%r248, %r32, -4;
	setp.lt.u32 	%p298, %r248, 2;
	@%p298 bra 	$L__BB0_348;
	setp.eq.s32 	%p299, %r32, 6;
	@%p299 bra 	$L__BB0_347;
	setp.ne.s32 	%p300, %r32, 7;
	@%p300 bra 	$L__BB0_350;
	mov.b32 	%r293, 108;
	bra.uni 	$L__BB0_351;
$L__BB0_347:
	mov.b32 	%r293, 3;
	bra.uni 	$L__BB0_351;
$L__BB0_348:
	mov.b32 	%r293, 34;
	bra.uni 	$L__BB0_351;
$L__BB0_349:
	mov.b32 	%r293, 28;
	bra.uni 	$L__BB0_351;
$L__BB0_350:
	mov.b32 	%r293, 90;
$L__BB0_351:
	add.s32 	%r35, %r293, %r31;
	max.u32 	%r36, %r11, %r12;
	min.u32 	%r256, %r11, %r12;
	mov.b32 	%r294, -1;
	setp.gt.s32 	%p304, %r256, 2;
	@%p304 bra 	$L__BB0_357;
	setp.eq.s32 	%p310, %r256, 0;
	@%p310 bra 	$L__BB0_396;
	setp.eq.s32 	%p311, %r256, 1;
	@%p311 bra 	$L__BB0_384;
	setp.eq.s32 	%p312, %r256, 2;
	@%p312 bra 	$L__BB0_355;
	bra.uni 	$L__BB0_409;
$L__BB0_355:
	mov.b32 	%r294, 39;
	setp.gt.s32 	%p323, %r36, 4;
	@%p323 bra 	$L__BB0_378;
	setp.eq.s32 	%p327, %r36, 3;
	@%p327 bra 	$L__BB0_409;
	bra.uni 	$L__BB0_376;
$L__BB0_357:
	setp.gt.s32 	%p305, %r256, 4;
	@%p305 bra 	$L__BB0_364;
	setp.eq.s32 	%p308, %r256, 3;
	@%p308 bra 	$L__BB0_368;
	setp.eq.s32 	%p309, %r256, 4;
	@%p309 bra 	$L__BB0_360;
	bra.uni 	$L__BB0_409;
$L__BB0_360:
	mov.b32 	%r294, 9;
	setp.eq.s32 	%p315, %r36, 5;
	@%p315 bra 	$L__BB0_409;
	setp.eq.s32 	%p316, %r36, 6;
	@%p316 bra 	$L__BB0_367;
	setp.ne.s32 	%p317, %r36, 7;
	@%p317 bra 	$L__BB0_408;
	mov.b32 	%r294, 60;
	bra.uni 	$L__BB0_409;
$L__BB0_364:
	setp.eq.s32 	%p306, %r256, 6;
	@%p306 bra 	$L__BB0_408;
	setp.ne.s32 	%p307, %r256, 5;
	@%p307 bra 	$L__BB0_409;
	setp.eq.s32 	%p313, %r36, 7;
	selp.b32 	%r257, 81, 90, %p313;
	setp.eq.s32 	%p314, %r36, 6;
	selp.b32 	%r294, 27, %r257, %p314;
	bra.uni 	$L__BB0_409;
$L__BB0_367:
	mov.b32 	%r294, 50;
	bra.uni 	$L__BB0_409;
$L__BB0_368:
	mov.b32 	%r294, 63;
	setp.gt.s32 	%p318, %r36, 5;
	@%p318 bra 	$L__BB0_372;
	setp.eq.s32 	%p321, %r36, 4;
	@%p321 bra 	$L__BB0_409;
	setp.eq.s32 	%p322, %r36, 5;
	@%p322 bra 	$L__BB0_371;
	bra.uni 	$L__BB0_408;
$L__BB0_371:
	mov.b32 	%r294, 21;
	bra.uni 	$L__BB0_409;
$L__BB0_372:
	setp.eq.s32 	%p319, %r36, 6;
	@%p319 bra 	$L__BB0_375;
	setp.ne.s32 	%p320, %r36, 7;
	@%p320 bra 	$L__BB0_408;
	mov.b32 	%r294, 83;
	bra.uni 	$L__BB0_409;
$L__BB0_375:
	mov.b32 	%r294, 57;
	bra.uni 	$L__BB0_409;
$L__BB0_376:
	setp.eq.s32 	%p328, %r36, 4;
	@%p328 bra 	$L__BB0_377;
	bra.uni 	$L__BB0_408;
$L__BB0_377:
	mov.b32 	%r294, 113;
	bra.uni 	$L__BB0_409;
$L__BB0_378:
	setp.eq.s32 	%p324, %r36, 5;
	@%p324 bra 	$L__BB0_383;
	setp.eq.s32 	%p325, %r36, 6;
	@%p325 bra 	$L__BB0_382;
	setp.ne.s32 	%p326, %r36, 7;
	@%p326 bra 	$L__BB0_408;
	mov.b32 	%r294, 40;
	bra.uni 	$L__BB0_409;
$L__BB0_382:
	mov.b32 	%r294, 35;
	bra.uni 	$L__BB0_409;
$L__BB0_383:
	mov.b32 	%r294, 130;
	bra.uni 	$L__BB0_409;
$L__BB0_384:
	mov.b32 	%r294, 22;
	setp.gt.s32 	%p329, %r36, 4;
	@%p329 bra 	$L__BB0_389;
	setp.eq.s32 	%p333, %r36, 2;
	@%p333 bra 	$L__BB0_409;
	setp.eq.s32 	%p334, %r36, 3;
	@%p334 bra 	$L__BB0_395;
	setp.eq.s32 	%p335, %r36, 4;
	@%p335 bra 	$L__BB0_388;
	bra.uni 	$L__BB0_408;
$L__BB0_388:
	mov.b32 	%r294, 91;
	bra.uni 	$L__BB0_409;
$L__BB0_389:
	setp.eq.s32 	%p330, %r36, 5;
	@%p330 bra 	$L__BB0_394;
	setp.eq.s32 	%p331, %r36, 6;
	@%p331 bra 	$L__BB0_393;
	setp.ne.s32 	%p332, %r36, 7;
	@%p332 bra 	$L__BB0_408;
	mov.b32 	%r294, 71;
	bra.uni 	$L__BB0_409;
$L__BB0_393:
	mov.b32 	%r294, 111;
	bra.uni 	$L__BB0_409;
$L__BB0_394:
	mov.b32 	%r294, 121;
	bra.uni 	$L__BB0_409;
$L__BB0_395:
	mov.b32 	%r294, 12;
	bra.uni 	$L__BB0_409;
$L__BB0_396:
	mov.b32 	%r294, 66;
	setp.gt.s32 	%p336, %r36, 3;
	@%p336 bra 	$L__BB0_401;
	setp.eq.s32 	%p340, %r36, 1;
	@%p340 bra 	$L__BB0_409;
	setp.eq.s32 	%p341, %r36, 2;
	@%p341 bra 	$L__BB0_407;
	setp.eq.s32 	%p342, %r36, 3;
	@%p342 bra 	$L__BB0_400;
	bra.uni 	$L__BB0_408;
$L__BB0_400:
	mov.b32 	%r294, 60;
	bra.uni 	$L__BB0_409;
$L__BB0_401:
	add.s32 	%r277, %r36, -4;
	setp.lt.u32 	%p337, %r277, 2;
	@%p337 bra 	$L__BB0_406;
	setp.eq.s32 	%p338, %r36, 6;
	@%p338 bra 	$L__BB0_405;
	setp.ne.s32 	%p339, %r36, 7;
	@%p339 bra 	$L__BB0_408;
	mov.b32 	%r294, 108;
	bra.uni 	$L__BB0_409;
$L__BB0_405:
	mov.b32 	%r294, 3;
	bra.uni 	$L__BB0_409;
$L__BB0_406:
	mov.b32 	%r294, 34;
	bra.uni 	$L__BB0_409;
$L__BB0_407:
	mov.b32 	%r294, 28;
	bra.uni 	$L__BB0_409;
$L__BB0_408:
	mov.b32 	%r294, 90;
$L__BB0_409:
	add.s32 	%r284, %r294, %r35;
	atom.global.min.s32 	%r285, [minDistance], %r284;
	atom.global.max.s32 	%r286, [maxDistance], %r284;
$L__BB0_410:
	add.s32 	%r287, %r287, %r3;
	cvt.rn.f32.s32 	%f2, %r287;
	setp.lt.f32 	%p343, %f2, 0f4B800000;
	@%p343 bra 	$L__BB0_2;
$L__BB0_411:
	ret;
$L__BB0_412:
	mov.b32 	%r288, 57;
	bra.uni 	$L__BB0_61;

}
	// .globl	_Z12reset_valuesv
.visible .entry _Z12reset_valuesv()
{
	.reg .b32 	%r<3>;

	mov.b32 	%r1, 2147483647;
	st.global.u32 	[minDistance], %r1;
	mov.b32 	%r2, 0;
	st.global.u32 	[maxDistance], %r2;
	ret;

}


// ===== COMPILED SASS (sm_100) =====

	.target	sm_100

	.elftype	@"ET_EXEC"


//--------------------- .note.nv.tkinfo           --------------------------
	.section	.note.nv.tkinfo,"",@"SHT_NOTE"
	.sectionflags	@"SHF_NOTE_NV_TKINFO"
	.tkinfo
        /*0018*/ 	.word	0x00000002
        /*0030*/ 	.string	""
        /*0030*/ 	.string	"ptxas"
        /*0030*/ 	.string	"Cuda compilation tools, release 13.0, V13.0.88"
        /*0030*/ 	.string	"Build cuda_13.0.r13.0/compiler.36424714_0"
        /*0030*/ 	.string	"-arch sm_100 -m 64 "



//--------------------- .note.nv.cuinfo           --------------------------
	.section	.note.nv.cuinfo,"",@"SHT_NOTE"
	.sectionflags	@"SHF_NOTE_NV_CUINFO"
        /*0018*/ 	.short	0x0002
        /*001a*/ 	.short	0x0064
        /*001c*/ 	.short	0x0082
	.zero		2


//--------------------- .nv.info                  --------------------------
	.section	.nv.info,"",@"SHT_CUDA_INFO"
	.align	4


	//----- nvinfo : EIATTR_REGCOUNT
	.align		4
        /*0000*/ 	.byte	0x04, 0x2f
        /*0002*/ 	.short	(.L_3 - .L_2)
	.align		4
.L_2:
        /*0004*/ 	.word	index@(_Z12find_min_maxv)
        /*0008*/ 	.word	0x00000012


	//----- nvinfo : EIATTR_FRAME_SIZE
	.align		4
.L_3:
        /*000c*/ 	.byte	0x04, 0x11
        /*000e*/ 	.short	(.L_5 - .L_4)
	.align		4
.L_4:
        /*0010*/ 	.word	index@(_Z12find_min_maxv)
        /*0014*/ 	.word	0x00000000


	//----- nvinfo : EIATTR_REGCOUNT
	.align		4
.L_5:
        /*0018*/ 	.byte	0x04, 0x2f
        /*001a*/ 	.short	(.L_7 - .L_6)
	.align		4
.L_6:
        /*001c*/ 	.word	index@(_Z12reset_valuesv)
        /*0020*/ 	.word	0x0000000a


	//----- nvinfo : EIATTR_FRAME_SIZE
	.align		4
.L_7:
        /*0024*/ 	.byte	0x04, 0x11
        /*0026*/ 	.short	(.L_9 - .L_8)
	.align		4
.L_8:
        /*0028*/ 	.word	index@(_Z12reset_valuesv)
        /*002c*/ 	.word	0x00000000


	//----- nvinfo : EIATTR_MIN_STACK_SIZE
	.align		4
.L_9:
        /*0030*/ 	.byte	0x04, 0x12
        /*0032*/ 	.short	(.L_11 - .L_10)
	.align		4
.L_10:
        /*0034*/ 	.word	index@(_Z12reset_valuesv)
        /*0038*/ 	.word	0x00000000


	//----- nvinfo : EIATTR_MIN_STACK_SIZE
	.align		4
.L_11:
        /*003c*/ 	.byte	0x04, 0x12
        /*003e*/ 	.short	(.L_13 - .L_12)
	.align		4
.L_12:
        /*0040*/ 	.word	index@(_Z12find_min_maxv)
        /*0044*/ 	.word	0x00000000
.L_13:


//--------------------- .nv.compat                --------------------------
	.section	.nv.compat,"",@"SHT_CUDA_COMPAT_INFO"
	.align	4
        /*0000*/ 	.byte	0x02, 0x09, 0x00, 0x00, 0x02, 0x02, 0x01, 0x00, 0x02, 0x05, 0x05, 0x00, 0x03, 0x07, 0x01, 0x01
        /*0010*/ 	.byte	0x02, 0x03, 0x00, 0x00, 0x02, 0x06, 0x01, 0x00, 0x04, 0x0b, 0x08, 0x00, 0x01, 0x00, 0x00, 0x00
        /*0020*/ 	.byte	0x00, 0x00, 0x00, 0x00


//--------------------- .nv.info._Z12reset_valuesv --------------------------
	.section	.nv.info._Z12reset_valuesv,"",@"SHT_CUDA_INFO"
	.sectionflags	@""
	.align	4


	//----- nvinfo : EIATTR_CUDA_API_VERSION
	.align		4
        /*0000*/ 	.byte	0x04, 0x37
        /*0002*/ 	.short	(.L_15 - .L_14)
.L_14:
        /*0004*/ 	.word	0x00000082


	//----- nvinfo : EIATTR_SPARSE_MMA_MASK
	.align		4
.L_15:
        /*0008*/ 	.byte	0x03, 0x50
        /*000a*/ 	.short	0x0000


	//----- nvinfo : EIATTR_MAXREG_COUNT
	.align		4
        /*000c*/ 	.byte	0x03, 0x1b
        /*000e*/ 	.short	0x00ff


	//----- nvinfo : EIATTR_MERCURY_ISA_VERSION
	.align		4
        /*0010*/ 	.byte	0x03, 0x5f
        /*0012*/ 	.short	0x0101


	//----- nvinfo : EIATTR_VRC_CTA_INIT_COUNT
	.align		4
        /*0014*/ 	.byte	0x02, 0x4a
	.zero		1
	.zero		1


	//----- nvinfo : EIATTR_EXIT_INSTR_OFFSETS
	.align		4
        /*0018*/ 	.byte	0x04, 0x1c
        /*001a*/ 	.short	(.L_17 - .L_16)


	//   ....[0]....
.L_16:
        /*001c*/ 	.word	0x00000070


	//----- nvinfo : EIATTR_SW_WAR
	.align		4
.L_17:
        /*0020*/ 	.byte	0x04, 0x36
        /*0022*/ 	.short	(.L_19 - .L_18)
.L_18:
        /*0024*/ 	.word	0x00000008
.L_19:


//--------------------- .nv.info._Z12find_min_maxv --------------------------
	.section	.nv.info._Z12find_min_maxv,"",@"SHT_CUDA_INFO"
	.sectionflags	@""
	.align	4


	//----- nvinfo : EIATTR_CUDA_API_VERSION
	.align		4
        /*0000*/ 	.byte	0x04, 0x37
        /*0002*/ 	.short	(.L_21 - .L_20)
.L_20:
        /*0004*/ 	.word	0x00000082


	//----- nvinfo : EIATTR_SPARSE_MMA_MASK
	.align		4
.L_21:
        /*0008*/ 	.byte	0x03, 0x50
        /*000a*/ 	.short	0x0000


	//----- nvinfo : EIATTR_MAXREG_COUNT
	.align		4
        /*000c*/ 	.byte	0x03, 0x1b
        /*000e*/ 	.short	0x00ff


	//----- nvinfo : EIATTR_MERCURY_ISA_VERSION
	.align		4
        /*0010*/ 	.byte	0x03, 0x5f
        /*0012*/ 	.short	0x0101


	//----- nvinfo : EIATTR_INT_WARP_WIDE_INSTR_OFFSETS
	.align		4
        /*0014*/ 	.byte	0x04, 0x31
        /*0016*/ 	.short	(.L_23 - .L_22)


	//   ....[0]....
.L_22:
        /*0018*/ 	.word	0x000042b0


	//   ....[1]....
        /*001c*/ 	.word	0x000042d0


	//   ....[2]....
        /*0020*/ 	.word	0x000042e0


	//----- nvinfo : EIATTR_VRC_CTA_INIT_COUNT
	.align		4
.L_23:
        /*0024*/ 	.byte	0x02, 0x4a
	.zero		1
	.zero		1


	//----- nvinfo : EIATTR_EXIT_INSTR_OFFSETS
	.align		4
        /*0028*/ 	.byte	0x04, 0x1c
        /*002a*/ 	.short	(.L_25 - .L_24)


	//   ....[0]....
.L_24:
        /*002c*/ 	.word	0x00000070


	//   ....[1]....
        /*0030*/ 	.word	0x00004370


	//----- nvinfo : EIATTR_INDIRECT_BRANCH_TARGETS
	.align		4
.L_25:
        /*0034*/ 	.byte	0x04, 0x34
        /*0036*/ 	.short	(.L_27 - .L_26)


	//   ....[0]....
.L_26:
        /*0038*/ 	.word	.L_x_94@srel
        /*003c*/ 	.short	0x0
        /*003e*/ 	.short	0x0
        /*0040*/ 	.word	0x4
        /*0044*/ 	.word	.L_x_95@srel
        /*0048*/ 	.word	.L_x_96@srel
        /*004c*/ 	.word	.L_x_97@srel
        /*0050*/ 	.word	.L_x_6@srel


	//   ....[1]....
        /* <DEDUP_REMOVED lines=8> */


	//   ....[2]....
        /* <DEDUP_REMOVED lines=8> */


	//   ....[3]....
        /*008c*/ 	.word	.L_x_109@srel
        /*0090*/ 	.short	0x0
        /*0092*/ 	.short	0x0
        /*0094*/ 	.word	0x3
        /*0098*/ 	.word	.L_x_110@srel
        /*009c*/ 	.word	.L_x_111@srel
        /*00a0*/ 	.word	.L_x_7@srel


	//   ....[4]....
        /* <DEDUP_REMOVED lines=8> */


	//   ....[5]....
        /* <DEDUP_REMOVED lines=8> */


	//   ....[6]....
        /*00dc*/ 	.word	.L_x_123@srel
        /*00e0*/ 	.short	0x0
        /*00e2*/ 	.short	0x0
        /*00e4*/ 	.word	0x3
        /*00e8*/ 	.word	.L_x_124@srel
        /*00ec*/ 	.word	.L_x_125@srel
        /*00f0*/ 	.word	.L_x_6@srel


	//   ....[7]....
        /*00f4*/ 	.word	.L_x_127@srel
        /*00f8*/ 	.short	0x0
        /*00fa*/ 	.short	0x0
        /*00fc*/ 	.word	0x3
        /*0100*/ 	.word	.L_x_6@srel
        /*0104*/ 	.word	.L_x_129@srel
        /*0108*/ 	.word	.L_x_7@srel


	//   ....[8]....
        /*010c*/ 	.word	.L_x_131@srel
        /*0110*/ 	.short	0x0
        /*0112*/ 	.short	0x0
        /*0114*/ 	.word	0x3
        /*0118*/ 	.word	.L_x_132@srel
        /*011c*/ 	.word	.L_x_133@srel
        /*0120*/ 	.word	.L_x_7@srel


	//   ....[9]....
        /*0124*/ 	.word	.L_x_135@srel
        /*0128*/ 	.short	0x0
        /*012a*/ 	.short	0x0
        /*012c*/ 	.word	0x3
        /*0130*/ 	.word	.L_x_136@srel
        /*0134*/ 	.word	.L_x_7@srel
        /*0138*/ 	.word	.L_x_6@srel


	//   ....[10]....
        /* <DEDUP_REMOVED lines=8> */


	//   ....[11]....
        /*0158*/ 	.word	.L_x_144@srel
        /*015c*/ 	.short	0x0
        /*015e*/ 	.short	0x0
        /*0160*/ 	.word	0x3
        /*0164*/ 	.word	.L_x_145@srel
        /*0168*/ 	.word	.L_x_146@srel
        /*016c*/ 	.word	.L_x_147@srel


	//   ....[12]....
        /* <DEDUP_REMOVED lines=8> */


	//   ....[13]....
        /*018c*/ 	.word	.L_x_153@srel
        /*0190*/ 	.short	0x0
        /*0192*/ 	.short	0x0
        /*0194*/ 	.word	0x3
        /*0198*/ 	.word	.L_x_154@srel
        /*019c*/ 	.word	.L_x_155@srel
        /*01a0*/ 	.word	.L_x_156@srel


	//   ....[14]....
        /* <DEDUP_REMOVED lines=8> */


	//   ....[15]....
        /*01c0*/ 	.word	.L_x_162@srel
        /*01c4*/ 	.short	0x0
        /*01c6*/ 	.short	0x0
        /*01c8*/ 	.word	0x3
        /*01cc*/ 	.word	.L_x_163@srel
        /*01d0*/ 	.word	.L_x_164@srel
        /*01d4*/ 	.word	.L_x_17@srel


	//   ....[16]....
        /*01d8*/ 	.word	.L_x_166@srel
        /*01dc*/ 	.short	0x0
        /*01de*/ 	.short	0x0
        /*01e0*/ 	.word	0x3
        /*01e4*/ 	.word	.L_x_17@srel
        /*01e8*/ 	.word	.L_x_168@srel
        /*01ec*/ 	.word	.L_x_18@srel


	//   ....[17]....
        /* <DEDUP_REMOVED lines=8> */


	//   ....[18]....
        /*020c*/ 	.word	.L_x_175@srel
        /*0210*/ 	.short	0x0
        /*0212*/ 	.short	0x0
        /*0214*/ 	.word	0x3
        /*0218*/ 	.word	.L_x_176@srel
        /*021c*/ 	.word	.L_x_177@srel
        /*0220*/ 	.word	.L_x_178@srel


	//   ....[19]....
        /* <DEDUP_REMOVED lines=8> */


	//   ....[20]....
        /*0240*/ 	.word	.L_x_184@srel
        /*0244*/ 	.short	0x0
        /*0246*/ 	.short	0x0
        /*0248*/ 	.word	0x3
        /*024c*/ 	.word	.L_x_185@srel
        /*0250*/ 	.word	.L_x_186@srel
        /*0254*/ 	.word	.L_x_187@srel


	//   ....[21]....
        /* <DEDUP_REMOVED lines=8> */


	//   ....[22]....
        /*0274*/ 	.word	.L_x_193@srel
        /*0278*/ 	.short	0x0
        /*027a*/ 	.short	0x0
        /*027c*/ 	.word	0x3
        /*0280*/ 	.word	.L_x_194@srel
        /*0284*/ 	.word	.L_x_195@srel
        /*0288*/ 	.word	.L_x_30@srel


	//   ....[23]....
        /*028c*/ 	.word	.L_x_197@srel
        /*0290*/ 	.short	0x0
        /*0292*/ 	.short	0x0
        /*0294*/ 	.word	0x3
        /*0298*/ 	.word	.L_x_30@srel
        /*029c*/ 	.word	.L_x_199@srel
        /*02a0*/ 	.word	.L_x_31@srel


	//   ....[24]....
        /* <DEDUP_REMOVED lines=8> */


	//   ....[25]....
        /*02c0*/ 	.word	.L_x_206@srel
        /*02c4*/ 	.short	0x0
        /*02c6*/ 	.short	0x0
        /*02c8*/ 	.word	0x3
        /*02cc*/ 	.word	.L_x_207@srel
        /*02d0*/ 	.word	.L_x_208@srel
        /*02d4*/ 	.word	.L_x_209@srel


	//   ....[26]....
        /* <DEDUP_REMOVED lines=8> */


	//   ....[27]....
        /*02f4*/ 	.word	.L_x_215@srel
        /*02f8*/ 	.short	0x0
        /*02fa*/ 	.short	0x0
        /*02fc*/ 	.word	0x3
        /*0300*/ 	.word	.L_x_216@srel
        /*0304*/ 	.word	.L_x_217@srel
        /*0308*/ 	.word	.L_x_218@srel


	//   ....[28]....
        /* <DEDUP_REMOVED lines=8> */


	//   ....[29]....
        /*0328*/ 	.word	.L_x_224@srel
        /*032c*/ 	.short	0x0
        /*032e*/ 	.short	0x0
        /*0330*/ 	.word	0x3
        /*0334*/ 	.word	.L_x_225@srel
        /*0338*/ 	.word	.L_x_226@srel
        /*033c*/ 	.word	.L_x_43@srel


	//   ....[30]....
        /*0340*/ 	.word	.L_x_228@srel
        /*0344*/ 	.short	0x0
        /*0346*/ 	.short	0x0
        /*0348*/ 	.word	0x3
        /*034c*/ 	.word	.L_x_43@srel
        /*0350*/ 	.word	.L_x_230@srel
        /*0354*/ 	.word	.L_x_44@srel


	//   ....[31]....
        /* <DEDUP_REMOVED lines=8> */


	//   ....[32]....
        /*0374*/ 	.word	.L_x_237@srel
        /*0378*/ 	.short	0x0
        /*037a*/ 	.short	0x0
        /*037c*/ 	.word	0x3
        /*0380*/ 	.word	.L_x_238@srel
        /*0384*/ 	.word	.L_x_239@srel
        /*0388*/ 	.word	.L_x_240@srel


	//   ....[33]....
        /* <DEDUP_REMOVED lines=8> */


	//   ....[34]....
        /*03a8*/ 	.word	.L_x_246@srel
        /*03ac*/ 	.short	0x0
        /*03ae*/ 	.short	0x0
        /*03b0*/ 	.word	0x3
        /*03b4*/ 	.word	.L_x_247@srel
        /*03b8*/ 	.word	.L_x_248@srel
        /*03bc*/ 	.word	.L_x_249@srel


	//   ....[35]....
        /* <DEDUP_REMOVED lines=8> */


	//   ....[36]....
        /*03dc*/ 	.word	.L_x_255@srel
        /*03e0*/ 	.short	0x0
        /*03e2*/ 	.short	0x0
        /*03e4*/ 	.word	0x3
        /*03e8*/ 	.word	.L_x_256@srel
        /*03ec*/ 	.word	.L_x_257@srel
        /*03f0*/ 	.word	.L_x_56@srel


	//   ....[37]....
        /*03f4*/ 	.word	.L_x_259@srel
        /*03f8*/ 	.short	0x0
        /*03fa*/ 	.short	0x0
        /*03fc*/ 	.word	0x3
        /*0400*/ 	.word	.L_x_56@srel
        /*0404*/ 	.word	.L_x_261@srel
        /*0408*/ 	.word	.L_x_57@srel


	//   ....[38]....
        /* <DEDUP_REMOVED lines=8> */


	//   ....[39]....
        /*0428*/ 	.word	.L_x_268@srel
        /*042c*/ 	.short	0x0
        /*042e*/ 	.short	0x0
        /*0430*/ 	.word	0x3
        /*0434*/ 	.word	.L_x_269@srel
        /*0438*/ 	.word	.L_x_270@srel
        /*043c*/ 	.word	.L_x_271@srel


	//   ....[40]....
        /* <DEDUP_REMOVED lines=8> */


	//   ....[41]....
        /*045c*/ 	.word	.L_x_277@srel
        /*0460*/ 	.short	0x0
        /*0462*/ 	.short	0x0
        /*0464*/ 	.word	0x3
        /*0468*/ 	.word	.L_x_278@srel
        /*046c*/ 	.word	.L_x_279@srel
        /*0470*/ 	.word	.L_x_280@srel


	//   ....[42]....
        /* <DEDUP_REMOVED lines=8> */


	//   ....[43]....
        /*0490*/ 	.word	.L_x_286@srel
        /*0494*/ 	.short	0x0
        /*0496*/ 	.short	0x0
        /*0498*/ 	.word	0x3
        /*049c*/ 	.word	.L_x_287@srel
        /*04a0*/ 	.word	.L_x_288@srel
        /*04a4*/ 	.word	.L_x_69@srel


	//   ....[44]....
        /*04a8*/ 	.word	.L_x_290@srel
        /*04ac*/ 	.short	0x0
        /*04ae*/ 	.short	0x0
        /*04b0*/ 	.word	0x3
        /*04b4*/ 	.word	.L_x_69@srel
        /*04b8*/ 	.word	.L_x_292@srel
        /*04bc*/ 	.word	.L_x_70@srel


	//   ....[45]....
        /* <DEDUP_REMOVED lines=8> */


	//   ....[46]....
        /*04dc*/ 	.word	.L_x_299@srel
        /*04e0*/ 	.short	0x0
        /*04e2*/ 	.short	0x0
        /*04e4*/ 	.word	0x3
        /*04e8*/ 	.word	.L_x_300@srel
        /*04ec*/ 	.word	.L_x_301@srel
        /*04f0*/ 	.word	.L_x_302@srel


	//   ....[47]....
        /* <DEDUP_REMOVED lines=8> */


	//   ....[48]....
        /*0510*/ 	.word	.L_x_308@srel
        /*0514*/ 	.short	0x0
        /*0516*/ 	.short	0x0
        /*0518*/ 	.word	0x3
        /*051c*/ 	.word	.L_x_309@srel
        /*0520*/ 	.word	.L_x_310@srel
        /*0524*/ 	.word	.L_x_311@srel


	//   ....[49]....
        /* <DEDUP_REMOVED lines=8> */


	//   ....[50]....
        /*0544*/ 	.word	.L_x_317@srel
        /*0548*/ 	.short	0x0
        /*054a*/ 	.short	0x0
        /*054c*/ 	.word	0x3
        /*0550*/ 	.word	.L_x_318@srel
        /*0554*/ 	.word	.L_x_319@srel
        /*0558*/ 	.word	.L_x_82@srel


	//   ....[51]....
        /*055c*/ 	.word	.L_x_321@srel
        /*0560*/ 	.short	0x0
        /*0562*/ 	.short	0x0
        /*0564*/ 	.word	0x3
        /*0568*/ 	.word	.L_x_82@srel
        /*056c*/ 	.word	.L_x_323@srel
        /*0570*/ 	.word	.L_x_83@srel


	//----- nvinfo : EIATTR_CRS_STACK_SIZE
	.align		4
.L_27:
        /*0574*/ 	.byte	0x04, 0x1e
        /*0576*/ 	.short	(.L_29 - .L_28)
.L_28:
        /*0578*/ 	.word	0x00000000


	//----- nvinfo : EIATTR_SW_WAR
	.align		4
.L_29:
        /*057c*/ 	.byte	0x04, 0x36
        /*057e*/ 	.short	(.L_31 - .L_30)
.L_30:
        /*0580*/ 	.word	0x00000008
.L_31:


//--------------------- .nv.callgraph             --------------------------
	.section	.nv.callgraph,"",@"SHT_CUDA_CALLGRAPH"
	.align	4
	.sectionentsize	8
	.align		4
        /*0000*/ 	.word	0x00000000
	.align		4
        /*0004*/ 	.word	0xffffffff
	.align		4
        /*0008*/ 	.word	0x00000000
	.align		4
        /*000c*/ 	.word	0xfffffffe
	.align		4
        /*0010*/ 	.word	0x00000000
	.align		4
        /*0014*/ 	.word	0xfffffffd
	.align		4
        /*0018*/ 	.word	0x00000000
	.align		4
        /*001c*/ 	.word	0xfffffffc


//--------------------- .nv.constant4             --------------------------
	.section	.nv.constant4,"a",@progbits
	.align	8
	.align		8
.nv.constant4:
        /*0000*/ 	.dword	minDistance
	.align		8
        /*0008*/ 	.dword	maxDistance


//--------------------- .nv.constant2._Z12find_min_maxv --------------------------
	.section	.nv.constant2._Z12find_min_maxv,"a",@progbits
	.sectionflags	@""
	.align	4
.nv.constant2._Z12find_min_maxv:
        /*0000*/ 	.byte	0x50, 0x08, 0x00, 0x00, 0x10, 0x0a, 0x00, 0x00, 0x00, 0x07, 0x00, 0x00, 0xf0, 0x0e, 0x00, 0x00
        /* <DEDUP_REMOVED lines=43> */
        /*02c0*/ 	.byte	0x70, 0x3e, 0x00, 0x00, 0x50, 0x3e, 0x00, 0x00, 0x60, 0x42, 0x00, 0x00


//--------------------- .text._Z12reset_valuesv   --------------------------
	.section	.text._Z12reset_valuesv,"ax",@progbits
	.align	128
        .global         _Z12reset_valuesv
        .type           _Z12reset_valuesv,@function
        .size           _Z12reset_valuesv,(.L_x_325 - _Z12reset_valuesv)
        .other          _Z12reset_valuesv,@"STO_CUDA_ENTRY STV_DEFAULT"
_Z12reset_valuesv:
.text._Z12reset_valuesv:
[----:B------:R-:W-:Y:S08]  /*0000*/  LDC R1, c[0x0][0x37c] ;  /* 0x0000df00ff017b82 */ /* 0x000ff00000000800 */
[----:B------:R-:W0:Y:S01]  /*0010*/  LDC.64 R2, c[0x4][RZ] ;  /* 0x01000000ff027b82 */ /* 0x000e220000000a00 */
[----:B------:R-:W0:Y:S01]  /*0020*/  LDCU.64 UR4, c[0x0][0x358] ;  /* 0x00006b00ff0477ac */ /* 0x000e220008000a00 */
[----:B------:R-:W-:-:S06]  /*0030*/  MOV R5, 0x7fffffff ;  /* 0x7fffffff00057802 */ /* 0x000fcc0000000f00 */
[----:B------:R-:W1:Y:S01]  /*0040*/  LDC.64 R6, c[0x4][0x8] ;  /* 0x01000200ff067b82 */ /* 0x000e620000000a00 */
[----:B0-----:R-:W-:Y:S04]  /*0050*/  STG.E desc[UR4][R2.64], R5 ;  /* 0x0000000502007986 */ /* 0x001fe8000c101904 */
[----:B-1----:R-:W-:Y:S01]  /*0060*/  STG.E desc[UR4][R6.64], RZ ;  /* 0x000000ff06007986 */ /* 0x002fe2000c101904 */
[----:B------:R-:W-:Y:S05]  /*0070*/  EXIT ;  /* 0x000000000000794d */ /* 0x000fea0003800000 */
.L_x_0:
[----:B------:R-:W-:-:S00]  /*0080*/  BRA `(.L_x_0) ;  /* 0xfffffffc00fc7947 */ /* 0x000fc0000383ffff */
[----:B------:R-:W-:-:S00]  /*0090*/  NOP ;  /* 0x0000000000007918 */ /* 0x000fc00000000000 */
        /* <DEDUP_REMOVED lines=14> */
.L_x_325:


//--------------------- .text._Z12find_min_maxv   --------------------------
	.section	.text._Z12find_min_maxv,"ax",@progbits
	.align	128
        .global         _Z12find_min_maxv
        .type           _Z12find_min_maxv,@function
        .size           _Z12find_min_maxv,(.L_x_326 - _Z12find_min_maxv)
        .other          _Z12find_min_maxv,@"STO_CUDA_ENTRY STV_DEFAULT"
_Z12find_min_maxv:
.text._Z12find_min_maxv:
[----:B------:R-:W-:Y:S01]  /*0000*/  LDC R1, c[0x0][0x37c] ;  /* 0x0000df00ff017b82 */ /* 0x000fe20000000800 */
[----:B------:R-:W0:Y:S07]  /*0010*/  S2R R0, SR_TID.X ;  /* 0x0000000000007919 */ /* 0x000e2e0000002100 */
[----:B------:R-:W0:Y:S08]  /*0020*/  S2UR UR4, SR_CTAID.X ;  /* 0x00000000000479c3 */ /* 0x000e300000002500 */
[----:B------:R-:W0:Y:S02]  /*0030*/  LDC R3, c[0x0][0x360] ;  /* 0x0000d800ff037b82 */ /* 0x000e240000000800 */
[----:B0-----:R-:W-:-:S05]  /*0040*/  IMAD R0, R3, UR4, R0 ;  /* 0x0000000403007c24 */ /* 0x001fca000f8e0200 */
[----:B------:R-:W-:-:S04]  /*0050*/  I2FP.F32.S32 R2, R0 ;  /* 0x0000000000027245 */ /* 0x000fc80000201400 */
[----:B------:R-:W-:-:S13]  /*0060*/  FSETP.GEU.AND P0, PT, R2, 16777216, PT ;  /* 0x4b8000000200780b */ /* 0x000fda0003f0e000 */
[----:B------:R-:W-:Y:S05]  /*0070*/  @P0 EXIT ;  /* 0x000000000000094d */ /* 0x000fea0003800000 */
[----:B------:R-:W0:Y:S01]  /*0080*/  LDCU UR4, c[0x0][0x370] ;  /* 0x00006e00ff0477ac */ /* 0x000e220008000800 */
[----:B------:R-:W1:Y:S01]  /*0090*/  LDCU.64 UR6, c[0x0][0x358] ;  /* 0x00006b00ff0677ac */ /* 0x000e620008000a00 */
[----:B0-----:R-:W-:-:S07]  /*00a0*/  IMAD R3, R3, UR4, RZ ;  /* 0x0000000403037c24 */ /* 0x001fce000f8e02ff */
.L_x_92:
[----:B0-----:R-:W-:Y:S01]  /*00b0*/  SHF.R.S32.HI R5, RZ, 0x1f, R0 ;  /* 0x0000001fff057819 */ /* 0x001fe20000011400 */
[----:B------:R-:W-:Y:S03]  /*00c0*/  BSSY.RECONVERGENT B0, `(.L_x_1) ;  /* 0x0000429000007945 */ /* 0x000fe60003800200 */
[CC--:B------:R-:W-:Y:S02]  /*00d0*/  LEA.HI R7, R5.reuse, R0.reuse, RZ, 0x3 ;  /* 0x0000000005077211 */ /* 0x0c0fe400078f18ff */
[----:B------:R-:W-:Y:S02]  /*00e0*/  LEA.HI R2, R5, R0, RZ, 0x6 ;  /* 0x0000000005027211 */ /* 0x000fe400078f30ff */
[----:B------:R-:W-:Y:S02]  /*00f0*/  SHF.R.S32.HI R11, RZ, 0x3, R7 ;  /* 0x00000003ff0b7819 */ /* 0x000fe40000011407 */
[----:B------:R-:W-:-:S02]  /*0100*/  SHF.R.S32.HI R6, RZ, 0x6, R2 ;  /* 0x00000006ff067819 */ /* 0x000fc40000011402 */
[----:B------:R-:W-:Y:S02]  /*0110*/  LEA.HI R2, R11, R11, RZ, 0x3 ;  /* 0x0000000b0b027211 */ /* 0x000fe400078f18ff */
[----:B------:R-:W-:Y:S02]  /*0120*/  LEA.HI R4, R6, R6, RZ, 0x3 ;  /* 0x0000000606047211 */ /* 0x000fe400078f18ff */
[CC--:B------:R-:W-:Y:S02]  /*0130*/  LEA.HI R8, R5.reuse, R0.reuse, RZ, 0x9 ;  /* 0x0000000005087211 */ /* 0x0c0fe400078f48ff */
[----:B------:R-:W-:Y:S02]  /*0140*/  LOP3.LUT R2, R2, 0xfffffff8, RZ, 0xc0, !PT ;  /* 0xfffffff802027812 */ /* 0x000fe400078ec0ff */
[----:B------:R-:W-:Y:S02]  /*0150*/  LEA.HI R10, R5, R0, RZ, 0xc ;  /* 0x00000000050a7211 */ /* 0x000fe400078f60ff */
[----:B------:R-:W-:Y:S01]  /*0160*/  LOP3.LUT R9, R4, 0xfffffff8, RZ, 0xc0, !PT ;  /* 0xfffffff804097812 */ /* 0x000fe200078ec0ff */
[----:B------:R-:W-:Y:S01]  /*0170*/  IMAD.IADD R11, R11, 0x1, -R2 ;  /* 0x000000010b0b7824 */ /* 0x000fe200078e0a02 */
[----:B------:R-:W-:-:S02]  /*0180*/  SHF.R.S32.HI R4, RZ, 0x9, R8 ;  /* 0x00000009ff047819 */ /* 0x000fc40000011408 */
[----:B------:R-:W-:Y:S01]  /*0190*/  SHF.R.S32.HI R10, RZ, 0xc, R10 ;  /* 0x0000000cff0a7819 */ /* 0x000fe2000001140a */
[----:B------:R-:W-:Y:S01]  /*01a0*/  IMAD.IADD R6, R6, 0x1, -R9 ;  /* 0x0000000106067824 */ /* 0x000fe200078e0a09 */
[----:B------:R-:W-:Y:S02]  /*01b0*/  LEA.HI R2, R4, R4, RZ, 0x3 ;  /* 0x0000000404027211 */ /* 0x000fe400078f18ff */
[C---:B------:R-:W-:Y:S02]  /*01c0*/  LEA.HI R12, R5.reuse, R0, RZ, 0x12 ;  /* 0x00000000050c7211 */ /* 0x040fe400078f90ff */
[----:B------:R-:W-:Y:S02]  /*01d0*/  LEA.HI R8, R10, R10, RZ, 0x3 ;  /* 0x0000000a0a087211 */ /* 0x000fe400078f18ff */
[----:B------:R-:W-:Y:S02]  /*01e0*/  LOP3.LUT R9, R2, 0xfffffff8, RZ, 0xc0, !PT ;  /* 0xfffffff802097812 */ /* 0x000fe400078ec0ff */
[----:B------:R-:W-:-:S02]  /*01f0*/  LEA.HI R14, R5, R0, RZ, 0x15 ;  /* 0x00000000050e7211 */ /* 0x000fc400078fa8ff */
[----:B------:R-:W-:Y:S01]  /*0200*/  SHF.R.S32.HI R2, RZ, 0x12, R12 ;  /* 0x00000012ff027819 */ /* 0x000fe2000001140c */
[----:B------:R-:W-:Y:S01]  /*0210*/  IMAD.IADD R9, R4, 0x1, -R9 ;  /* 0x0000000104097824 */ /* 0x000fe200078e0a09 */
[----:B------:R-:W-:Y:S02]  /*0220*/  LOP3.LUT R13, R8, 0xfffffff8, RZ, 0xc0, !PT ;  /* 0xfffffff8080d7812 */ /* 0x000fe400078ec0ff */
[----:B------:R-:W-:Y:S02]  /*0230*/  SHF.R.S32.HI R8, RZ, 0x15, R14 ;  /* 0x00000015ff087819 */ /* 0x000fe4000001140e */
[----:B------:R-:W-:Y:S01]  /*0240*/  LOP3.LUT R15, R2, 0xffff, RZ, 0xc0, !PT ;  /* 0x0000ffff020f7812 */ /* 0x000fe200078ec0ff */
[----:B------:R-:W-:Y:S01]  /*0250*/  IMAD.IADD R4, R10, 0x1, -R13 ;  /* 0x000000010a047824 */ /* 0x000fe200078e0a0d */
[----:B------:R-:W-:Y:S02]  /*0260*/  LOP3.LUT R7, R7, 0xfffffff8, RZ, 0xc0, !PT ;  /* 0xfffffff807077812 */ /* 0x000fe400078ec0ff */
[----:B------:R-:W-:-:S02]  /*0270*/  LOP3.LUT R13, R8, 0xffff, RZ, 0xc0, !PT ;  /* 0x0000ffff080d7812 */ /* 0x000fc400078ec0ff */
[----:B------:R-:W-:Y:S01]  /*0280*/  LEA.HI R12, R15, R2, RZ, 0x13 ;  /* 0x000000020f0c7211 */ /* 0x000fe200078f98ff */
[----:B------:R-:W-:Y:S01]  /*0290*/  IMAD.IADD R10, R0, 0x1, -R7 ;  /* 0x00000001000a7824 */ /* 0x000fe200078e0a07 */
[----:B------:R-:W-:Y:S01]  /*02a0*/  LEA.HI R5, R5, R0, RZ, 0xf ;  /* 0x0000000005057211 */ /* 0x000fe200078f78ff */
[----:B------:R-:W-:Y:S01]  /*02b0*/  IMAD.IADD R0, R3, 0x1, R0 ;  /* 0x0000000103007824 */ /* 0x000fe200078e0200 */
[----:B------:R-:W-:Y:S02]  /*02c0*/  LEA.HI R13, R13, R8, RZ, 0x13 ;  /* 0x000000080d0d7211 */ /* 0x000fe400078f98ff */
[----:B------:R-:W-:Y:S02]  /*02d0*/  LOP3.LUT R12, R12, 0xfff8, RZ, 0xc0, !PT ;  /* 0x0000fff80c0c7812 */ /* 0x000fe400078ec0ff */
[----:B------:R-:W-:Y:S02]  /*02e0*/  SHF.R.S32.HI R5, RZ, 0xf, R5 ;  /* 0x0000000fff057819 */ /* 0x000fe40000011405 */
[----:B------:R-:W-:Y:S01]  /*02f0*/  LOP3.LUT R13, R13, 0xfff8, RZ, 0xc0, !PT ;  /* 0x0000fff80d0d7812 */ /* 0x000fe200078ec0ff */
[----:B------:R-:W-:Y:S01]  /*0300*/  IMAD.MOV R12, RZ, RZ, -R12 ;  /* 0x000000ffff0c7224 */ /* 0x000fe200078e0a0c */
[----:B------:R-:W-:-:S02]  /*0310*/  ISETP.NE.AND P0, PT, R10, R6, PT ;  /* 0x000000060a00720c */ /* 0x000fc40003f05270 */
[----:B------:R-:W-:Y:S01]  /*0320*/  LEA.HI R7, R5, R5, RZ, 0x3 ;  /* 0x0000000505077211 */ /* 0x000fe200078f18ff */
[----:B------:R-:W-:Y:S01]  /*0330*/  IMAD.MOV R15, RZ, RZ, -R13 ;  /* 0x000000ffff0f7224 */ /* 0x000fe200078e0a0d */
[----:B------:R-:W-:Y:S02]  /*0340*/  ISETP.EQ.OR P0, PT, R10, R11, !P0 ;  /* 0x0000000b0a00720c */ /* 0x000fe40004702670 */
[----:B------:R-:W-:Y:S02]  /*0350*/  PRMT R13, R12, 0x7710, RZ ;  /* 0x000077100c0d7816 */ /* 0x000fe400000000ff */
[----:B------:R-:W-:Y:S02]  /*0360*/  LOP3.LUT R12, R7, 0xfffffff8, RZ, 0xc0, !PT ;  /* 0xfffffff8070c7812 */ /* 0x000fe400078ec0ff */
[----:B------:R-:W-:Y:S01]  /*0370*/  ISETP.EQ.OR P0, PT, R10, R9, P0 ;  /* 0x000000090a00720c */ /* 0x000fe20000702670 */
[----:B------:R-:W-:Y:S01]  /*0380*/  IMAD.IADD R13, R2, 0x1, R13 ;  /* 0x00000001020d7824 */ /* 0x000fe200078e020d */
[----:B------:R-:W-:Y:S01]  /*0390*/  PRMT R15, R15, 0x7710, RZ ;  /* 0x000077100f0f7816 */ /* 0x000fe200000000ff */
[----:B------:R-:W-:Y:S01]  /*03a0*/  IMAD.IADD R7, R5, 0x1, -R12 ;  /* 0x0000000105077824 */ /* 0x000fe200078e0a0c */
[----:B------:R-:W-:-:S02]  /*03b0*/  ISETP.EQ.OR P0, PT, R10, R4, P0 ;  /* 0x000000040a00720c */ /* 0x000fc40000702670 */
[----:B------:R-:W-:Y:S01]  /*03c0*/  PRMT R2, R13, 0x9910, RZ ;  /* 0x000099100d027816 */ /* 0x000fe200000000ff */
[----:B------:R-:W-:Y:S01]  /*03d0*/  IMAD.IADD R8, R8, 0x1, R15 ;  /* 0x0000000108087824 */ /* 0x000fe200078e020f */
[----:B------:R-:W-:Y:S02]  /*03e0*/  ISETP.EQ.OR P0, PT, R10, R7, P0 ;  /* 0x000000070a00720c */ /* 0x000fe40000702670 */
[----:B------:R-:W-:Y:S02]  /*03f0*/  I2FP.F32.S32 R12, R0 ;  /* 0x00000000000c7245 */ /* 0x000fe40000201400 */
[----:B------:R-:W-:Y:S02]  /*0400*/  PRMT R5, R8, 0x9910, RZ ;  /* 0x0000991008057816 */ /* 0x000fe400000000ff */
[----:B------:R-:W-:Y:S02]  /*0410*/  ISETP.EQ.OR P0, PT, R10, R2, P0 ;  /* 0x000000020a00720c */ /* 0x000fe40000702670 */
[----:B------:R-:W-:-:S02]  /*0420*/  FSETP.GEU.AND P1, PT, R12, 16777216, PT ;  /* 0x4b8000000c00780b */ /* 0x000fc40003f2e000 */
[----:B------:R-:W-:-:S13]  /*0430*/  ISETP.EQ.OR P0, PT, R10, R5, P0 ;  /* 0x000000050a00720c */ /* 0x000fda0000702670 */
[----:B------:R-:W-:Y:S05]  /*0440*/  @P0 BRA `(.L_x_2) ;  /* 0x0000003c00c00947 */ /* 0x000fea0003800000 */
[C---:B------:R-:W-:Y:S02]  /*0450*/  ISETP.NE.AND P0, PT, R11.reuse, R9, PT ;  /* 0x000000090b00720c */ /* 0x040fe40003f05270 */
[----:B------:R-:W-:Y:S02]  /*0460*/  LOP3.LUT R8, R8, 0xffff, R13, 0xc8, !PT ;  /* 0x0000ffff08087812 */ /* 0x000fe400078ec80d */
[----:B------:R-:W-:Y:S02]  /*0470*/  ISETP.EQ.OR P0, PT, R11, R6, !P0 ;  /* 0x000000060b00720c */ /* 0x000fe40004702670 */
[----:B------:R-:W-:Y:S02]  /*0480*/  SHF.R.U32.HI R8, RZ, 0xf, R8 ;  /* 0x0000000fff087819 */ /* 0x000fe40000011608 */
[----:B------:R-:W-:Y:S02]  /*0490*/  ISETP.LT.OR P0, PT, R10, RZ, P0 ;  /* 0x000000ff0a00720c */ /* 0x000fe40000701670 */
[----:B------:R-:W-:-:S02]  /*04a0*/  LOP3.LUT R8, R8, 0x1, RZ, 0xc0, !PT ;  /* 0x0000000108087812 */ /* 0x000fc400078ec0ff */
[----:B------:R-:W-:-:S04]  /*04b0*/  ISETP.EQ.OR P0, PT, R11, R4, P0 ;  /* 0x000000040b00720c */ /* 0x000fc80000702670 */
[----:B------:R-:W-:-:S04]  /*04c0*/  ISETP.EQ.OR P0, PT, R11, R7, P0 ;  /* 0x000000070b00720c */ /* 0x000fc80000702670 */
[----:B------:R-:W-:-:S04]  /*04d0*/  ISETP.EQ.OR P0, PT, R11, R2, P0 ;  /* 0x000000020b00720c */ /* 0x000fc80000702670 */
[----:B------:R-:W-:-:S04]  /*04e0*/  ISETP.EQ.OR P0, PT, R11, R5, P0 ;  /* 0x000000050b00720c */ /* 0x000fc80000702670 */
[----:B------:R-:W-:-:S04]  /*04f0*/  ISETP.LT.OR P0, PT, R11, RZ, P0 ;  /* 0x000000ff0b00720c */ /* 0x000fc80000701670 */
[----:B------:R-:W-:-:S04]  /*0500*/  ISETP.EQ.OR P0, PT, R6, R9, P0 ;  /* 0x000000090600720c */ /* 0x000fc80000702670 */
        /* <DEDUP_REMOVED lines=13> */
[----:B------:R-:W-:-:S04]  /*05e0*/  ISETP.LT.OR P0, PT, R4, RZ, P0 ;  /* 0x000000ff0400720c */ /* 0x000fc80000701670 */
[----:B------:R-:W-:-:S04]  /*05f0*/  ISETP.EQ.OR P0, PT, R7, R2, P0 ;  /* 0x000000020700720c */ /* 0x000fc80000702670 */
[----:B------:R-:W-:-:S04]  /*0600*/  ISETP.EQ.OR P0, PT, R7, R5, P0 ;  /* 0x000000050700720c */ /* 0x000fc80000702670 */
[----:B------:R-:W-:-:S04]  /*0610*/  ISETP.LT.OR P0, PT, R7, RZ, P0 ;  /* 0x000000ff0700720c */ /* 0x000fc80000701670 */
[----:B------:R-:W-:-:S04]  /*0620*/  ISETP.EQ.OR P0, PT, R2, R5, P0 ;  /* 0x000000050200720c */ /* 0x000fc80000702670 */
[----:B------:R-:W-:-:S13]  /*0630*/  ISETP.EQ.U32.OR P0, PT, R8, 0x1, P0 ;  /* 0x000000010800780c */ /* 0x000fda0000702470 */
[----:B------:R-:W-:Y:S05]  /*0640*/  @P0 BRA `(.L_x_2) ;  /* 0x0000003c00400947 */ /* 0x000fea0003800000 */
[CC--:B------:R-:W-:Y:S01]  /*0650*/  VIMNMX.U32 R13, PT, PT, R10.reuse, R11.reuse, PT ;  /* 0x0000000b0a0d7248 */ /* 0x0c0fe20003fe0000 */
[----:B------:R-:W-:Y:S01]  /*0660*/  BSSY.RECONVERGENT B1, `(.L_x_3) ;  /* 0x0000089000017945 */ /* 0x000fe20003800200 */
[----:B------:R-:W-:Y:S01]  /*0670*/  VIMNMX.U32 R10, PT, PT, R10, R11, !PT ;  /* 0x0000000b0a0a7248 */ /* 0x000fe20007fe0000 */
[----:B------:R-:W-:Y:S01]  /*0680*/  IMAD.MOV.U32 R8, RZ, RZ, -0x1 ;  /* 0xffffffffff087424 */ /* 0x000fe200078e00ff */
[----:B------:R-:W-:-:S13]  /*0690*/  ISETP.GT.AND P0, PT, R13, 0x2, PT ;  /* 0x000000020d00780c */ /* 0x000fda0003f04270 */
[----:B------:R-:W-:Y:S05]  /*06a0*/  @P0 BRA `(.L_x_4) ;  /* 0x00000004003c0947 */ /* 0x000fea0003800000 */
[----:B------:R-:W-:-:S05]  /*06b0*/  VIMNMX.U32 R12, PT, PT, R13, 0x3, PT ;  /* 0x000000030d0c7848 */ /* 0x000fca0003fe0000 */
[----:B------:R-:W-:-:S04]  /*06c0*/  IMAD.SHL.U32 R14, R12, 0x4, RZ ;  /* 0x000000040c0e7824 */ /* 0x000fc800078e00ff */
[----:B------:R-:W0:Y:S02]  /*06d0*/  LDC R12, c[0x2][R14] ;  /* 0x008000000e0c7b82 */ /* 0x000e240000000800 */
[----:B0-----:R-:W-:-:S04]  /*06e0*/  SHF.R.S32.HI R13, RZ, 0x1f, R12 ;  /* 0x0000001fff0d7819 */ /* 0x001fc8000001140c */
.L_x_94:
[----:B-1----:R-:W-:Y:S05]  /*06f0*/  BRX R12 -0x700                                       (*"BRANCH_TARGETS .L_x_95,.L_x_96,.L_x_97,.L_x_6"*) ;  /* 0xfffffff80c407949 */ /* 0x002fea000383ffff */
.L_x_97:
[----:B------:R-:W-:-:S13]  /*0700*/  ISETP.GT.AND P0, PT, R10, 0x4, PT ;  /* 0x000000040a00780c */ /* 0x000fda0003f04270 */
[----:B------:R-:W-:Y:S05]  /*0710*/  @P0 BRA `(.L_x_5) ;  /* 0x00000000001c0947 */ /* 0x000fea0003800000 */
[----:B------:R-:W-:Y:S01]  /*0720*/  ISETP.NE.AND P0, PT, R10, 0x3, PT ;  /* 0x000000030a00780c */ /* 0x000fe20003f05270 */
[----:B------:R-:W-:-:S12]  /*0730*/  IMAD.MOV.U32 R8, RZ, RZ, 0x27 ;  /* 0x00000027ff087424 */ /* 0x000fd800078e00ff */
[----:B------:R-:W-:Y:S05]  /*0740*/  @!P0 BRA `(.L_x_6) ;  /* 0x0000000400e88947 */ /* 0x000fea0003800000 */
[----:B------:R-:W-:-:S13]  /*0750*/  ISETP.NE.AND P0, PT, R10, 0x4, PT ;  /* 0x000000040a00780c */ /* 0x000fda0003f05270 */
[----:B------:R-:W-:Y:S05]  /*0760*/  @P0 BRA `(.L_x_7) ;  /* 0x0000000400c40947 */ /* 0x000fea0003800000 */
[----:B------:R-:W-:Y:S01]  /*0770*/  IMAD.MOV.U32 R8, RZ, RZ, 0x71 ;  /* 0x00000071ff087424 */ /* 0x000fe200078e00ff */
[----:B------:R-:W-:Y:S06]  /*0780*/  BRA `(.L_x_6) ;  /* 0x0000000400d87947 */ /* 0x000fec0003800000 */
.L_x_5:
[----:B------:R-:W-:-:S05]  /*0790*/  IMAD.MOV.U32 R13, RZ, RZ, -0x5 ;  /* 0xfffffffbff0d7424 */ /* 0x000fca00078e00ff */
[----:B------:R-:W-:-:S05]  /*07a0*/  VIADDMNMX.U32 R10, R10, R13, 0x3, PT ;  /* 0x000000030a0a7446 */ /* 0x000fca000380000d */
[----:B------:R-:W-:-:S04]  /*07b0*/  IMAD.SHL.U32 R10, R10, 0x4, RZ ;  /* 0x000000040a0a7824 */ /* 0x000fc800078e00ff */
[----:B------:R-:W0:Y:S02]  /*07c0*/  LDC R12, c[0x2][R10+0x64] ;  /* 0x008019000a0c7b82 */ /* 0x000e240000000800 */
[----:B0-----:R-:W-:-:S04]  /*07d0*/  SHF.R.S32.HI R13, RZ, 0x1f, R12 ;  /* 0x0000001fff0d7819 */ /* 0x001fc8000001140c */
.L_x_99:
[----:B------:R-:W-:Y:S05]  /*07e0*/  BRX R12 -0x7f0                                       (*"BRANCH_TARGETS .L_x_100,.L_x_101,.L_x_102,.L_x_7"*) ;  /* 0xfffffff80c047949 */ /* 0x000fea000383ffff */
.L_x_102:
[----:B------:R-:W-:Y:S01]  /*07f0*/  IMAD.MOV.U32 R8, RZ, RZ, 0x28 ;  /* 0x00000028ff087424 */ /* 0x000fe200078e00ff */
[----:B------:R-:W-:Y:S06]  /*0800*/  BRA `(.L_x_6) ;  /* 0x0000000400b87947 */ /* 0x000fec0003800000 */
.L_x_100:
[----:B------:R-:W-:Y:S01]  /*0810*/  IMAD.MOV.U32 R8, RZ, RZ, 0x82 ;  /* 0x00000082ff087424 */ /* 0x000fe200078e00ff */
[----:B------:R-:W-:Y:S06]  /*0820*/  BRA `(.L_x_6) ;  /* 0x0000000400b07947 */ /* 0x000fec0003800000 */
.L_x_101:
[----:B------:R-:W-:Y:S01]  /*0830*/  IMAD.MOV.U32 R8, RZ, RZ, 0x23 ;  /* 0x00000023ff087424 */ /* 0x000fe200078e00ff */
[----:B------:R-:W-:Y:S06]  /*0840*/  BRA `(.L_x_6) ;  /* 0x0000000400a87947 */ /* 0x000fec0003800000 */
.L_x_95:
[----:B------:R-:W-:-:S13]  /*0850*/  ISETP.GT.AND P0, PT, R10, 0x3, PT ;  /* 0x000000030a00780c */ /* 0x000fda0003f04270 */
[----:B------:R-:W-:Y:S05]  /*0860*/  @P0 BRA `(.L_x_8) ;  /* 0x00000000002c0947 */ /* 0x000fea0003800000 */
[----:B------:R-:W-:Y:S02]  /*0870*/  IMAD.MOV.U32 R13, RZ, RZ, -0x1 ;  /* 0xffffffffff0d7424 */ /* 0x000fe400078e00ff */
[----:B------:R-:W-:-:S03]  /*0880*/  IMAD.MOV.U32 R8, RZ, RZ, 0x42 ;  /* 0x00000042ff087424 */ /* 0x000fc600078e00ff */
[----:B------:R-:W-:-:S05]  /*0890*/  VIADDMNMX.U32 R10, R10, R13, 0x3, PT ;  /* 0x000000030a0a7446 */ /* 0x000fca000380000d */
[----:B------:R-:W-:-:S04]  /*08a0*/  IMAD.SHL.U32 R10, R10, 0x4, RZ ;  /* 0x000000040a0a7824 */ /* 0x000fc800078e00ff */
[----:B------:R-:W0:Y:S02]  /*08b0*/  LDC R12, c[0x2][R10+0x28] ;  /* 0x00800a000a0c7b82 */ /* 0x000e240000000800 */
[----:B0-----:R-:W-:-:S04]  /*08c0*/  SHF.R.S32.HI R13, RZ, 0x1f, R12 ;  /* 0x0000001fff0d7819 */ /* 0x001fc8000001140c */
.L_x_104:
[----:B------:R-:W-:Y:S05]  /*08d0*/  BRX R12 -0x8e0                                       (*"BRANCH_TARGETS .L_x_6,.L_x_106,.L_x_107,.L_x_7"*) ;  /* 0xfffffff40cc87949 */ /* 0x000fea000383ffff */
.L_x_107:
[----:B------:R-:W-:Y:S01]  /*08e0*/  IMAD.MOV.U32 R8, RZ, RZ, 0x3c ;  /* 0x0000003cff087424 */ /* 0x000fe200078e00ff */
[----:B------:R-:W-:Y:S06]  /*08f0*/  BRA `(.L_x_6) ;  /* 0x00000004007c7947 */ /* 0x000fec0003800000 */
.L_x_106:
[----:B------:R-:W-:Y:S01]  /*0900*/  IMAD.MOV.U32 R8, RZ, RZ, 0x1c ;  /* 0x0000001cff087424 */ /* 0x000fe200078e00ff */
[----:B------:R-:W-:Y:S06]  /*0910*/  BRA `(.L_x_6) ;  /* 0x0000000400747947 */ /* 0x000fec0003800000 */
.L_x_8:
[----:B------:R-:W-:-:S05]  /*0920*/  VIADD R8, R10, 0xfffffffc ;  /* 0xfffffffc0a087836 */ /* 0x000fca0000000000 */
[----:B------:R-:W-:-:S13]  /*0930*/  ISETP.GE.U32.AND P0, PT, R8, 0x2, PT ;  /* 0x000000020800780c */ /* 0x000fda0003f06070 */
[----:B------:R-:W-:Y:S05]  /*0940*/  @!P0 BRA `(.L_x_9) ;  /* 0x0000000000288947 */ /* 0x000fea0003800000 */
[----:B------:R-:W-:-:S05]  /*0950*/  IMAD.MOV.U32 R13, RZ, RZ, -0x6 ;  /* 0xfffffffaff0d7424 */ /* 0x000fca00078e00ff */
[----:B------:R-:W-:-:S05]  /*0960*/  VIADDMNMX.U32 R10, R10, R13, 0x2, PT ;  /* 0x000000020a0a7446 */ /* 0x000fca000380000d */
[----:B------:R-:W-:-:S04]  /*0970*/  IMAD.SHL.U32 R10, R10, 0x4, RZ ;  /* 0x000000040a0a7824 */ /* 0x000fc800078e00ff */
[----:B------:R-:W0:Y:S02]  /*0980*/  LDC R12, c[0x2][R10+0x38] ;  /* 0x00800e000a0c7b82 */ /* 0x000e240000000800 */
[----:B0-----:R-:W-:-:S04]  /*0990*/  SHF.R.S32.HI R13, RZ, 0x1f, R12 ;  /* 0x0000001fff0d7819 */ /* 0x001fc8000001140c */
.L_x_109:
[----:B------:R-:W-:Y:S05]  /*09a0*/  BRX R12 -0x9b0                                       (*"BRANCH_TARGETS .L_x_110,.L_x_111,.L_x_7"*) ;  /* 0xfffffff40c947949 */ /* 0x000fea000383ffff */
.L_x_111:
[----:B------:R-:W-:Y:S01]  /*09b0*/  IMAD.MOV.U32 R8, RZ, RZ, 0x6c ;  /* 0x0000006cff087424 */ /* 0x000fe200078e00ff */
[----:B------:R-:W-:Y:S06]  /*09c0*/  BRA `(.L_x_6) ;  /* 0x0000000400487947 */ /* 0x000fec0003800000 */
.L_x_110:
[----:B------:R-:W-:Y:S01]  /*09d0*/  IMAD.MOV.U32 R8, RZ, RZ, 0x3 ;  /* 0x00000003ff087424 */ /* 0x000fe200078e00ff */
[----:B------:R-:W-:Y:S06]  /*09e0*/  BRA `(.L_x_6) ;  /* 0x0000000400407947 */ /* 0x000fec0003800000 */
.L_x_9:
[----:B------:R-:W-:Y:S01]  /*09f0*/  IMAD.MOV.U32 R8, RZ, RZ, 0x22 ;  /* 0x00000022ff087424 */ /* 0x000fe200078e00ff */
[----:B------:R-:W-:Y:S06]  /*0a00*/  BRA `(.L_x_6) ;  /* 0x0000000400387947 */ /* 0x000fec0003800000 */
.L_x_96:
[----:B------:R-:W-:-:S13]  /*0a10*/  ISETP.GT.AND P0, PT, R10, 0x4, PT ;  /* 0x000000040a00780c */ /* 0x000fda0003f04270 */
[----:B------:R-:W-:Y:S05]  /*0a20*/  @P0 BRA `(.L_x_10) ;  /* 0x00000000002c0947 */ /* 0x000fea0003800000 */
[----:B------:R-:W-:Y:S02]  /*0a30*/  IMAD.MOV.U32 R13, RZ, RZ, 0x3 ;  /* 0x00000003ff0d7424 */ /* 0x000fe400078e00ff */
[----:B------:R-:W-:-:S03]  /*0a40*/  IMAD.MOV.U32 R8, RZ, RZ, 0x16 ;  /* 0x00000016ff087424 */ /* 0x000fc600078e00ff */
[----:B------:R-:W-:-:S05]  /*0a50*/  VIADDMNMX.U32 R10, R10, 0xfffffffe, R13, PT ;  /* 0xfffffffe0a0a7846 */ /* 0x000fca000380000d */
[----:B------:R-:W-:-:S04]  /*0a60*/  IMAD.SHL.U32 R10, R10, 0x4, RZ ;  /* 0x000000040a0a7824 */ /* 0x000fc800078e00ff */
[----:B------:R-:W0:Y:S02]  /*0a70*/  LDC R12, c[0x2][R10+0x44] ;  /* 0x008011000a0c7b82 */ /* 0x000e240000000800 */
[----:B0-----:R-:W-:-:S04]  /*0a80*/  SHF.R.S32.HI R13, RZ, 0x1f, R12 ;  /* 0x0000001fff0d7819 */ /* 0x001fc8000001140c */
.L_x_113:
[----:B------:R-:W-:Y:S05]  /*0a90*/  BRX R12 -0xaa0                                       (*"BRANCH_TARGETS .L_x_6,.L_x_115,.L_x_116,.L_x_7"*) ;  /* 0xfffffff40c587949 */ /* 0x000fea000383ffff */
.L_x_116:
[----:B------:R-:W-:Y:S01]  /*0aa0*/  IMAD.MOV.U32 R8, RZ, RZ, 0x5b ;  /* 0x0000005bff087424 */ /* 0x000fe200078e00ff */
[----:B------:R-:W-:Y:S06]  /*0ab0*/  BRA `(.L_x_6) ;  /* 0x00000004000c7947 */ /* 0x000fec0003800000 */
.L_x_115:
[----:B------:R-:W-:Y:S01]  /*0ac0*/  IMAD.MOV.U32 R8, RZ, RZ, 0xc ;  /* 0x0000000cff087424 */ /* 0x000fe200078e00ff */
[----:B------:R-:W-:Y:S06]  /*0ad0*/  BRA `(.L_x_6) ;  /* 0x0000000400047947 */ /* 0x000fec0003800000 */
.L_x_10:
[----:B------:R-:W-:-:S05]  /*0ae0*/  IMAD.MOV.U32 R13, RZ, RZ, 0x3 ;  /* 0x00000003ff0d7424 */ /* 0x000fca00078e00ff */
[----:B------:R-:W-:-:S05]  /*0af0*/  VIADDMNMX.U32 R10, R10, 0xfffffffb, R13, PT ;  /* 0xfffffffb0a0a7846 */ /* 0x000fca000380000d */
[----:B------:R-:W-:-:S04]  /*0b00*/  IMAD.SHL.U32 R10, R10, 0x4, RZ ;  /* 0x000000040a0a7824 */ /* 0x000fc800078e00ff */
[----:B------:R-:W0:Y:S02]  /*0b10*/  LDC R12, c[0x2][R10+0x54] ;  /* 0x008015000a0c7b82 */ /* 0x000e240000000800 */
[----:B0-----:R-:W-:-:S04]  /*0b20*/  SHF.R.S32.HI R13, RZ, 0x1f, R12 ;  /* 0x0000001fff0d7819 */ /* 0x001fc8000001140c */
.L_x_118:
[----:B------:R-:W-:Y:S05]  /*0b30*/  BRX R12 -0xb40                                       (*"BRANCH_TARGETS .L_x_119,.L_x_120,.L_x_121,.L_x_7"*) ;  /* 0xfffffff40c307949 */ /* 0x000fea000383ffff */
.L_x_121:
[----:B------:R-:W-:Y:S01]  /*0b40*/  IMAD.MOV.U32 R8, RZ, RZ, 0x47 ;  /* 0x00000047ff087424 */ /* 0x000fe200078e00ff */
[----:B------:R-:W-:Y:S06]  /*0b50*/  BRA `(.L_x_6) ;  /* 0x0000000000e47947 */ /* 0x000fec0003800000 */
.L_x_119:
[----:B------:R-:W-:Y:S01]  /*0b60*/  IMAD.MOV.U32 R8, RZ, RZ, 0x79 ;  /* 0x00000079ff087424 */ /* 0x000fe200078e00ff */
[----:B------:R-:W-:Y:S06]  /*0b70*/  BRA `(.L_x_6) ;  /* 0x0000000000dc7947 */ /* 0x000fec0003800000 */
.L_x_120:
[----:B------:R-:W-:Y:S01]  /*0b80*/  IMAD.MOV.U32 R8, RZ, RZ, 0x6f ;  /* 0x0000006fff087424 */ /* 0x000fe200078e00ff */
[----:B------:R-:W-:Y:S06]  /*0b90*/  BRA `(.L_x_6) ;  /* 0x0000000000d47947 */ /* 0x000fec0003800000 */
.L_x_4:
[----:B------:R-:W-:-:S13]  /*0ba0*/  ISETP.GT.AND P0, PT, R13, 0x4, PT ;  /* 0x000000040d00780c */ /* 0x000fda0003f04270 */
[----:B------:R-:W-:Y:S05]  /*0bb0*/  @P0 BRA `(.L_x_11) ;  /* 0x0000000000980947 */ /* 0x000fea0003800000 */
[----:B------:R-:W-:-:S05]  /*0bc0*/  IMAD.MOV.U32 R12, RZ, RZ, -0x3 ;  /* 0xfffffffdff0c7424 */ /* 0x000fca00078e00ff */
[----:B------:R-:W-:-:S05]  /*0bd0*/  VIADDMNMX.U32 R12, R13, R12, 0x2, PT ;  /* 0x000000020d0c7446 */ /* 0x000fca000380000c */
[----:B------:R-:W-:-:S04]  /*0be0*/  IMAD.SHL.U32 R14, R12, 0x4, RZ ;  /* 0x000000040c0e7824 */ /* 0x000fc800078e00ff */
[----:B------:R-:W0:Y:S02]  /*0bf0*/  LDC R12, c[0x2][R14+0x10] ;  /* 0x008004000e0c7b82 */ /* 0x000e240000000800 */
[----:B0-----:R-:W-:-:S04]  /*0c00*/  SHF.R.S32.HI R13, RZ, 0x1f, R12 ;  /* 0x0000001fff0d7819 */ /* 0x001fc8000001140c */
.L_x_123:
[----:B-1----:R-:W-:Y:S05]  /*0c10*/  BRX R12 -0xc20                                       (*"BRANCH_TARGETS .L_x_124,.L_x_125,.L_x_6"*) ;  /* 0xfffffff00cf87949 */ /* 0x002fea000383ffff */
.L_x_125:
[----:B------:R-:W-:Y:S01]  /*0c20*/  ISETP.NE.AND P0, PT, R10, 0x5, PT ;  /* 0x000000050a00780c */ /* 0x000fe20003f05270 */
[----:B------:R-:W-:-:S12]  /*0c30*/  IMAD.MOV.U32 R8, RZ, RZ, 0x9 ;  /* 0x00000009ff087424 */ /* 0x000fd800078e00ff */
[----:B------:R-:W-:Y:S05]  /*0c40*/  @!P0 BRA `(.L_x_6) ;  /* 0x0000000000a88947 */ /* 0x000fea0003800000 */
[----:B------:R-:W-:-:S13]  /*0c50*/  ISETP.NE.AND P0, PT, R10, 0x7, PT ;  /* 0x000000070a00780c */ /* 0x000fda0003f05270 */
[----:B------:R-:W-:Y:S05]  /*0c60*/  @!P0 BRA `(.L_x_12) ;  /* 0x0000000000108947 */ /* 0x000fea0003800000 */
[----:B------:R-:W-:-:S13]  /*0c70*/  ISETP.NE.AND P0, PT, R10, 0x6, PT ;  /* 0x000000060a00780c */ /* 0x000fda0003f05270 */
[----:B------:R-:W-:Y:S05]  /*0c80*/  @P0 BRA `(.L_x_7) ;  /* 0x00000000007c0947 */ /* 0x000fea0003800000 */
[----:B------:R-:W-:Y:S01]  /*0c90*/  IMAD.MOV.U32 R8, RZ, RZ, 0x32 ;  /* 0x00000032ff087424 */ /* 0x000fe200078e00ff */
[----:B------:R-:W-:Y:S06]  /*0ca0*/  BRA `(.L_x_6) ;  /* 0x0000000000907947 */ /* 0x000fec0003800000 */
.L_x_12:
[----:B------:R-:W-:Y:S01]  /*0cb0*/  IMAD.MOV.U32 R8, RZ, RZ, 0x3c ;  /* 0x0000003cff087424 */ /* 0x000fe200078e00ff */
[----:B------:R-:W-:Y:S06]  /*0cc0*/  BRA `(.L_x_6) ;  /* 0x0000000000887947 */ /* 0x000fec0003800000 */
.L_x_124:
        /* <DEDUP_REMOVED lines=8> */
.L_x_127:
[----:B------:R-:W-:Y:S05]  /*0d50*/  BRX R12 -0xd60                                       (*"BRANCH_TARGETS .L_x_6,.L_x_129,.L_x_7"*) ;  /* 0xfffffff00ca87949 */ /* 0x000fea000383ffff */
.L_x_129:
[----:B------:R-:W-:Y:S01]  /*0d60*/  IMAD.MOV.U32 R8, RZ, RZ, 0x15 ;  /* 0x00000015ff087424 */ /* 0x000fe200078e00ff */
[----:B------:R-:W-:Y:S06]  /*0d70*/  BRA `(.L_x_6) ;  /* 0x00000000005c7947 */ /* 0x000fec0003800000 */
.L_x_13:
[----:B------:R-:W-:-:S05]  /*0d80*/  IMAD.MOV.U32 R13, RZ, RZ, -0x6 ;  /* 0xfffffffaff0d7424 */ /* 0x000fca00078e00ff */
[----:B------:R-:W-:-:S05]  /*0d90*/  VIADDMNMX.U32 R13, R10, R13, 0x2, PT ;  /* 0x000000020a0d7446 */ /* 0x000fca000380000d */
[----:B------:R-:W-:-:S04]  /*0da0*/  IMAD.SHL.U32 R8, R13, 0x4, RZ ;  /* 0x000000040d087824 */ /* 0x000fc800078e00ff */
[----:B------:R-:W0:Y:S02]  /*0db0*/  LDC R12, c[0x2][R8+0x80] ;  /* 0x00802000080c7b82 */ /* 0x000e240000000800 */
[----:B0-----:R-:W-:-:S04]  /*0dc0*/  SHF.R.S32.HI R13, RZ, 0x1f, R12 ;  /* 0x0000001fff0d7819 */ /* 0x001fc8000001140c */
.L_x_131:
[----:B------:R-:W-:Y:S05]  /*0dd0*/  BRX R12 -0xde0                                       (*"BRANCH_TARGETS .L_x_132,.L_x_133,.L_x_7"*) ;  /* 0xfffffff00c887949 */ /* 0x000fea000383ffff */
.L_x_133:
[----:B------:R-:W-:Y:S01]  /*0de0*/  IMAD.MOV.U32 R8, RZ, RZ, 0x53 ;  /* 0x00000053ff087424 */ /* 0x000fe200078e00ff */
[----:B------:R-:W-:Y:S06]  /*0df0*/  BRA `(.L_x_6) ;  /* 0x00000000003c7947 */ /* 0x000fec0003800000 */
.L_x_132:
[----:B------:R-:W-:Y:S01]  /*0e00*/  IMAD.MOV.U32 R8, RZ, RZ, 0x39 ;  /* 0x00000039ff087424 */ /* 0x000fe200078e00ff */
[----:B------:R-:W-:Y:S06]  /*0e10*/  BRA `(.L_x_6) ;  /* 0x0000000000347947 */ /* 0x000fec0003800000 */
.L_x_11:
[----:B------:R-:W-:-:S05]  /*0e20*/  IMAD.MOV.U32 R12, RZ, RZ, -0x5 ;  /* 0xfffffffbff0c7424 */ /* 0x000fca00078e00ff */
[----:B------:R-:W-:-:S05]  /*0e30*/  VIADDMNMX.U32 R12, R13, R12, 0x2, PT ;  /* 0x000000020d0c7446 */ /* 0x000fca000380000c */
[----:B------:R-:W-:-:S04]  /*0e40*/  IMAD.SHL.U32 R14, R12, 0x4, RZ ;  /* 0x000000040c0e7824 */ /* 0x000fc800078e00ff */
[----:B------:R-:W0:Y:S02]  /*0e50*/  LDC R12, c[0x2][R14+0x1c] ;  /* 0x008007000e0c7b82 */ /* 0x000e240000000800 */
[----:B0-----:R-:W-:-:S04]  /*0e60*/  SHF.R.S32.HI R13, RZ, 0x1f, R12 ;  /* 0x0000001fff0d7819 */ /* 0x001fc8000001140c */
.L_x_135:
[----:B-1----:R-:W-:Y:S05]  /*0e70*/  BRX R12 -0xe80                                       (*"BRANCH_TARGETS .L_x_136,.L_x_7,.L_x_6"*) ;  /* 0xfffffff00c607949 */ /* 0x002fea000383ffff */
.L_x_7:
[----:B------:R-:W-:Y:S01]  /*0e80*/  IMAD.MOV.U32 R8, RZ, RZ, 0x5a ;  /* 0x0000005aff087424 */ /* 0x000fe200078e00ff */
[----:B------:R-:W-:Y:S06]  /*0e90*/  BRA `(.L_x_6) ;  /* 0x0000000000147947 */ /* 0x000fec0003800000 */
.L_x_136:
[----:B------:R-:W-:Y:S01]  /*0ea0*/  IMAD.MOV.U32 R8, RZ, RZ, 0x5a ;  /* 0x0000005aff087424 */ /* 0x000fe200078e00ff */
[C---:B------:R-:W-:Y:S02]  /*0eb0*/  ISETP.NE.AND P2, PT, R10.reuse, 0x7, PT ;  /* 0x000000070a00780c */ /* 0x040fe40003f45270 */
[----:B------:R-:W-:Y:S02]  /*0ec0*/  ISETP.NE.AND P0, PT, R10, 0x6, PT ;  /* 0x000000060a00780c */ /* 0x000fe40003f05270 */
[----:B------:R-:W-:-:S04]  /*0ed0*/  SEL R8, R8, 0x51, P2 ;  /* 0x0000005108087807 */ /* 0x000fc80001000000 */
[----:B------:R-:W-:-:S07]  /*0ee0*/  SEL R8, R8, 0x1b, P0 ;  /* 0x0000001b08087807 */ /* 0x000fce0000000000 */
.L_x_6:
[----:B------:R-:W-:Y:S05]  /*0ef0*/  BSYNC.RECONVERGENT B1 ;  /* 0x0000000000017941 */ /* 0x000fea0003800200 */
.L_x_3:
        /* <DEDUP_REMOVED lines=10> */
.L_x_139:
[----:B------:R-:W-:Y:S05]  /*0fa0*/  BRX R12 -0xfb0                                       (*"BRANCH_TARGETS .L_x_140,.L_x_141,.L_x_142,.L_x_17"*) ;  /* 0xfffffff00c147949 */ /* 0x000fea000383ffff */
.L_x_142:
        /* <DEDUP_REMOVED lines=9> */
.L_x_16:
[----:B------:R-:W-:-:S05]  /*1040*/  IMAD.MOV.U32 R11, RZ, RZ, -0x5 ;  /* 0xfffffffbff0b7424 */ /* 0x000fca00078e00ff */
[----:B------:R-:W-:-:S05]  /*1050*/  VIADDMNMX.U32 R11, R10, R11, 0x2, PT ;  /* 0x000000020a0b7446 */ /* 0x000fca000380000b */
[----:B------:R-:W-:-:S04]  /*1060*/  IMAD.SHL.U32 R11, R11, 0x4, RZ ;  /* 0x000000040b0b7824 */ /* 0x000fc800078e00ff */
[----:B------:R-:W0:Y:S02]  /*1070*/  LDC R12, c[0x2][R11+0xb4] ;  /* 0x00802d000b0c7b82 */ /* 0x000e240000000800 */
[----:B0-----:R-:W-:-:S04]  /*1080*/  SHF.R.S32.HI R13, RZ, 0x1f, R12 ;  /* 0x0000001fff0d7819 */ /* 0x001fc8000001140c */
.L_x_144:
[----:B------:R-:W-:Y:S05]  /*1090*/  BRX R12 -0x10a0                                      (*"BRANCH_TARGETS .L_x_145,.L_x_146,.L_x_147"*) ;  /* 0xffffffec0cd87949 */ /* 0x000fea000383ffff */
.L_x_147:
[----:B------:R-:W-:-:S13]  /*10a0*/  ISETP.NE.AND P0, PT, R10, 0x7, PT ;  /* 0x000000070a00780c */ /* 0x000fda0003f05270 */
[----:B------:R-:W-:Y:S05]  /*10b0*/  @P0 BRA `(.L_x_18) ;  /* 0x0000000400ac0947 */ /* 0x000fea0003800000 */
[----:B------:R-:W-:Y:S01]  /*10c0*/  IMAD.MOV.U32 R11, RZ, RZ, 0x28 ;  /* 0x00000028ff0b7424 */ /* 0x000fe200078e00ff */
[----:B------:R-:W-:Y:S06]  /*10d0*/  BRA `(.L_x_17) ;  /* 0x0000000400a87947 */ /* 0x000fec0003800000 */
.L_x_146:
[----:B------:R-:W-:Y:S01]  /*10e0*/  IMAD.MOV.U32 R11, RZ, RZ, 0x23 ;  /* 0x00000023ff0b7424 */ /* 0x000fe200078e00ff */
[----:B------:R-:W-:Y:S06]  /*10f0*/  BRA `(.L_x_17) ;  /* 0x0000000400a07947 */ /* 0x000fec0003800000 */
.L_x_145:
[----:B------:R-:W-:Y:S01]  /*1100*/  IMAD.MOV.U32 R11, RZ, RZ, 0x82 ;  /* 0x00000082ff0b7424 */ /* 0x000fe200078e00ff */
[----:B------:R-:W-:Y:S06]  /*1110*/  BRA `(.L_x_17) ;  /* 0x0000000400987947 */ /* 0x000fec0003800000 */
.L_x_141:
[----:B------:R-:W-:-:S13]  /*1120*/  ISETP.GT.AND P0, PT, R10, 0x4, PT ;  /* 0x000000040a00780c */ /* 0x000fda0003f04270 */
[----:B------:R-:W-:Y:S05]  /*1130*/  @P0 BRA `(.L_x_19) ;  /* 0x00000000002c0947 */ /* 0x000fea0003800000 */
[----:B------:R-:W-:-:S05]  /*1140*/  IMAD.MOV.U32 R11, RZ, RZ, -0x2 ;  /* 0xfffffffeff0b7424 */ /* 0x000fca00078e00ff */
[----:B------:R-:W-:Y:S01]  /*1150*/  VIADDMNMX.U32 R10, R10, R11, 0x3, PT ;  /* 0x000000030a0a7446 */ /* 0x000fe2000380000b */
[----:B------:R-:W-:-:S04]  /*1160*/  IMAD.MOV.U32 R11, RZ, RZ, 0x16 ;  /* 0x00000016ff0b7424 */ /* 0x000fc800078e00ff */
[----:B------:R-:W-:-:S04]  /*1170*/  IMAD.SHL.U32 R10, R10, 0x4, RZ ;  /* 0x000000040a0a7824 */ /* 0x000fc800078e00ff */
[----:B------:R-:W0:Y:S02]  /*1180*/  LDC R12, c[0x2][R10+0xc0] ;  /* 0x008030000a0c7b82 */ /* 0x000e240000000800 */
[----:B0-----:R-:W-:-:S04]  /*1190*/  SHF.R.S32.HI R13, RZ, 0x1f, R12 ;  /* 0x0000001fff0d7819 */ /* 0x001fc8000001140c */
.L_x_148:
[----:B------:R-:W-:Y:S05]  /*11a0*/  BRX R12 -0x11b0                                      (*"BRANCH_TARGETS .L_x_17,.L_x_150,.L_x_151,.L_x_18"*) ;  /* 0xffffffec0c947949 */ /* 0x000fea000383ffff */
.L_x_151:
[----:B------:R-:W-:Y:S01]  /*11b0*/  IMAD.MOV.U32 R11, RZ, RZ, 0x5b ;  /* 0x0000005bff0b7424 */ /* 0x000fe200078e00ff */
[----:B------:R-:W-:Y:S06]  /*11c0*/  BRA `(.L_x_17) ;  /* 0x00000004006c7947 */ /* 0x000fec0003800000 */
.L_x_150:
[----:B------:R-:W-:Y:S01]  /*11d0*/  IMAD.MOV.U32 R11, RZ, RZ, 0xc ;  /* 0x0000000cff0b7424 */ /* 0x000fe200078e00ff */
[----:B------:R-:W-:Y:S06]  /*11e0*/  BRA `(.L_x_17) ;  /* 0x0000000400647947 */ /* 0x000fec0003800000 */
.L_x_19:
[----:B------:R-:W-:-:S05]  /*11f0*/  IMAD.MOV.U32 R11, RZ, RZ, -0x5 ;  /* 0xfffffffbff0b7424 */ /* 0x000fca00078e00ff */
[----:B------:R-:W-:-:S05]  /*1200*/  VIADDMNMX.U32 R11, R10, R11, 0x2, PT ;  /* 0x000000020a0b7446 */ /* 0x000fca000380000b */
[----:B------:R-:W-:-:S04]  /*1210*/  IMAD.SHL.U32 R11, R11, 0x4, RZ ;  /* 0x000000040b0b7824 */ /* 0x000fc800078e00ff */
[----:B------:R-:W0:Y:S02]  /*1220*/  LDC R12, c[0x2][R11+0xd0] ;  /* 0x008034000b0c7b82 */ /* 0x000e240000000800 */
[----:B0-----:R-:W-:-:S04]  /*1230*/  SHF.R.S32.HI R13, RZ, 0x1f, R12 ;  /* 0x0000001fff0d7819 */ /* 0x001fc8000001140c */
.L_x_153:
[----:B------:R-:W-:Y:S05]  /*1240*/  BRX R12 -0x1250                                      (*"BRANCH_TARGETS .L_x_154,.L_x_155,.L_x_156"*) ;  /* 0xffffffec0c6c7949 */ /* 0x000fea000383ffff */
.L_x_156:
[----:B------:R-:W-:-:S13]  /*1250*/  ISETP.NE.AND P0, PT, R10, 0x7, PT ;  /* 0x000000070a00780c */ /* 0x000fda0003f05270 */
[----:B------:R-:W-:Y:S05]  /*1260*/  @P0 BRA `(.L_x_18) ;  /* 0x0000000400400947 */ /* 0x000fea0003800000 */
[----:B------:R-:W-:Y:S01]  /*1270*/  IMAD.MOV.U32 R11, RZ, RZ, 0x47 ;  /* 0x00000047ff0b7424 */ /* 0x000fe200078e00ff */
[----:B------:R-:W-:Y:S06]  /*1280*/  BRA `(.L_x_17) ;  /* 0x00000004003c7947 */ /* 0x000fec0003800000 */
.L_x_155:
[----:B------:R-:W-:Y:S01]  /*1290*/  IMAD.MOV.U32 R11, RZ, RZ, 0x6f ;  /* 0x0000006fff0b7424 */ /* 0x000fe200078e00ff */
[----:B------:R-:W-:Y:S06]  /*12a0*/  BRA `(.L_x_17) ;  /* 0x0000000400347947 */ /* 0x000fec0003800000 */
.L_x_154:
[----:B------:R-:W-:Y:S01]  /*12b0*/  IMAD.MOV.U32 R11, RZ, RZ, 0x79 ;  /* 0x00000079ff0b7424 */ /* 0x000fe200078e00ff */
[----:B------:R-:W-:Y:S06]  /*12c0*/  BRA `(.L_x_17) ;  /* 0x00000004002c7947 */ /* 0x000fec0003800000 */
.L_x_140:
        /* <DEDUP_REMOVED lines=8> */
.L_x_157:
[----:B------:R-:W-:Y:S05]  /*1350*/  BRX R12 -0x1360                                      (*"BRANCH_TARGETS .L_x_17,.L_x_159,.L_x_160,.L_x_18"*) ;  /* 0xffffffec0c287949 */ /* 0x000fea000383ffff */
.L_x_160:
[----:B------:R-:W-:Y:S01]  /*1360*/  IMAD.MOV.U32 R11, RZ, RZ, 0x3c ;  /* 0x0000003cff0b7424 */ /* 0x000fe200078e00ff */
[----:B------:R-:W-:Y:S06]  /*1370*/  BRA `(.L_x_17) ;  /* 0x0000000400007947 */ /* 0x000fec0003800000 */
.L_x_159:
[----:B------:R-:W-:Y:S01]  /*1380*/  IMAD.MOV.U32 R11, RZ, RZ, 0x1c ;  /* 0x0000001cff0b7424 */ /* 0x000fe200078e00ff */
[----:B------:R-:W-:Y:S06]  /*1390*/  BRA `(.L_x_17) ;  /* 0x0000000000f87947 */ /* 0x000fec0003800000 */
.L_x_20:
[----:B------:R-:W-:-:S05]  /*13a0*/  VIADD R11, R10, 0xfffffffc ;  /* 0xfffffffc0a0b7836 */ /* 0x000fca0000000000 */
[----:B------:R-:W-:-:S13]  /*13b0*/  ISETP.GE.U32.AND P0, PT, R11, 0x2, PT ;  /* 0x000000020b00780c */ /* 0x000fda0003f06070 */
[----:B------:R-:W-:Y:S05]  /*13c0*/  @!P0 BRA `(.L_x_21) ;  /* 0x0000000000208947 */ /* 0x000fea0003800000 */
[----:B------:R-:W-:-:S13]  /*13d0*/  ISETP.NE.AND P0, PT, R10, 0x6, PT ;  /* 0x000000060a00780c */ /* 0x000fda0003f05270 */
[----:B------:R-:W-:Y:S05]  /*13e0*/  @!P0 BRA `(.L_x_22) ;  /* 0x0000000000108947 */ /* 0x000fea0003800000 */
[----:B------:R-:W-:-:S13]  /*13f0*/  ISETP.NE.AND P0, PT, R10, 0x7, PT ;  /* 0x000000070a00780c */ /* 0x000fda0003f05270 */
[----:B------:R-:W-:Y:S05]  /*1400*/  @P0 BRA `(.L_x_18) ;  /* 0x0000000000d80947 */ /* 0x000fea0003800000 */
[----:B------:R-:W-:Y:S01]  /*1410*/  IMAD.MOV.U32 R11, RZ, RZ, 0x6c ;  /* 0x0000006cff0b7424 */ /* 0x000fe200078e00ff */
[----:B------:R-:W-:Y:S06]  /*1420*/  BRA `(.L_x_17) ;  /* 0x0000000000d47947 */ /* 0x000fec0003800000 */
.L_x_22:
[----:B------:R-:W-:Y:S01]  /*1430*/  IMAD.MOV.U32 R11, RZ, RZ, 0x3 ;  /* 0x00000003ff0b7424 */ /* 0x000fe200078e00ff */
[----:B------:R-:W-:Y:S06]  /*1440*/  BRA `(.L_x_17) ;  /* 0x0000000000cc7947 */ /* 0x000fec0003800000 */
.L_x_21:
[----:B------:R-:W-:Y:S01]  /*1450*/  IMAD.MOV.U32 R11, RZ, RZ, 0x22 ;  /* 0x00000022ff0b7424 */ /* 0x000fe200078e00ff */
[----:B------:R-:W-:Y:S06]  /*1460*/  BRA `(.L_x_17) ;  /* 0x0000000000c47947 */ /* 0x000fec0003800000 */
.L_x_15:
[----:B------:R-:W-:-:S13]  /*1470*/  ISETP.GT.AND P0, PT, R12, 0x4, PT ;  /* 0x000000040c00780c */ /* 0x000fda0003f04270 */
[----:B------:R-:W-:Y:S05]  /*1480*/  @P0 BRA `(.L_x_23) ;  /* 0x0000000000900947 */ /* 0x000fea0003800000 */
[----:B------:R-:W-:-:S05]  /*1490*/  IMAD.MOV.U32 R13, RZ, RZ, -0x3 ;  /* 0xfffffffdff0d7424 */ /* 0x000fca00078e00ff */
[----:B------:R-:W-:-:S05]  /*14a0*/  VIADDMNMX.U32 R12, R12, R13, 0x2, PT ;  /* 0x000000020c0c7446 */ /* 0x000fca000380000d */
[----:B------:R-:W-:-:S04]  /*14b0*/  IMAD.SHL.U32 R14, R12, 0x4, RZ ;  /* 0x000000040c0e7824 */ /* 0x000fc800078e00ff */
[----:B------:R-:W0:Y:S02]  /*14c0*/  LDC R12, c[0x2][R14+0x9c] ;  /* 0x008027000e0c7b82 */ /* 0x000e240000000800 */
[----:B0-----:R-:W-:-:S04]  /*14d0*/  SHF.R.S32.HI R13, RZ, 0x1f, R12 ;  /* 0x0000001fff0d7819 */ /* 0x001fc8000001140c */
.L_x_162:
[----:B------:R-:W-:Y:S05]  /*14e0*/  BRX R12 -0x14f0                                      (*"BRANCH_TARGETS .L_x_163,.L_x_164,.L_x_17"*) ;  /* 0xffffffe80cc47949 */ /* 0x000fea000383ffff */
.L_x_164:
        /* <DEDUP_REMOVED lines=9> */
.L_x_24:
[----:B------:R-:W-:Y:S01]  /*1580*/  IMAD.MOV.U32 R11, RZ, RZ, 0x32 ;  /* 0x00000032ff0b7424 */ /* 0x000fe200078e00ff */
[----:B------:R-:W-:Y:S06]  /*1590*/  BRA `(.L_x_17) ;  /* 0x0000000000787947 */ /* 0x000fec0003800000 */
.L_x_163:
        /* <DEDUP_REMOVED lines=8> */
.L_x_166:
[----:B------:R-:W-:Y:S05]  /*1620*/  BRX R12 -0x1630                                      (*"BRANCH_TARGETS .L_x_17,.L_x_168,.L_x_18"*) ;  /* 0xffffffe80c747949 */ /* 0x000fea000383ffff */
.L_x_168:
[----:B------:R-:W-:Y:S01]  /*1630*/  IMAD.MOV.U32 R11, RZ, RZ, 0x15 ;  /* 0x00000015ff0b7424 */ /* 0x000fe200078e00ff */
[----:B------:R-:W-:Y:S06]  /*1640*/  BRA `(.L_x_17) ;  /* 0x00000000004c7947 */ /* 0x000fec0003800000 */
.L_x_25:
[----:B------:R-:W-:-:S13]  /*1650*/  ISETP.NE.AND P0, PT, R10, 0x6, PT ;  /* 0x000000060a00780c */ /* 0x000fda0003f05270 */
[----:B------:R-:W-:Y:S05]  /*1660*/  @!P0 BRA `(.L_x_26) ;  /* 0x0000000000108947 */ /* 0x000fea0003800000 */
[----:B------:R-:W-:-:S13]  /*1670*/  ISETP.NE.AND P0, PT, R10, 0x7, PT ;  /* 0x000000070a00780c */ /* 0x000fda0003f05270 */
[----:B------:R-:W-:Y:S05]  /*1680*/  @P0 BRA `(.L_x_18) ;  /* 0x0000000000380947 */ /* 0x000fea0003800000 */
[----:B------:R-:W-:Y:S01]  /*1690*/  IMAD.MOV.U32 R11, RZ, RZ, 0x53 ;  /* 0x00000053ff0b7424 */ /* 0x000fe200078e00ff */
[----:B------:R-:W-:Y:S06]  /*16a0*/  BRA `(.L_x_17) ;  /* 0x0000000000347947 */ /* 0x000fec0003800000 */
.L_x_26:
[----:B------:R-:W-:Y:S01]  /*16b0*/  IMAD.MOV.U32 R11, RZ, RZ, 0x39 ;  /* 0x00000039ff0b7424 */ /* 0x000fe200078e00ff */
[----:B------:R-:W-:Y:S06]  /*16c0*/  BRA `(.L_x_17) ;  /* 0x00000000002c7947 */ /* 0x000fec0003800000 */
.L_x_23:
[----:B------:R-:W-:-:S13]  /*16d0*/  ISETP.NE.AND P0, PT, R12, 0x6, PT ;  /* 0x000000060c00780c */ /* 0x000fda0003f05270 */
[----:B------:R-:W-:Y:S05]  /*16e0*/  @!P0 BRA `(.L_x_18) ;  /* 0x0000000000208947 */ /* 0x000fea0003800000 */
[----:B------:R-:W-:-:S13]  /*16f0*/  ISETP.NE.AND P0, PT, R12, 0x5, PT ;  /* 0x000000050c00780c */ /* 0x000fda0003f05270 */
[----:B------:R-:W-:Y:S05]  /*1700*/  @P0 BRA `(.L_x_17) ;  /* 0x00000000001c0947 */ /* 0x000fea0003800000 */
[----:B------:R-:W-:Y:S01]  /*1710*/  IMAD.MOV.U32 R11, RZ, RZ, 0x51 ;  /* 0x00000051ff0b7424 */ /* 0x000fe200078e00ff */
[C---:B------:R-:W-:Y:S02]  /*1720*/  ISETP.NE.AND P0, PT, R10.reuse, 0x7, PT ;  /* 0x000000070a00780c */ /* 0x040fe40003f05270 */
[----:B------:R-:W-:Y:S02]  /*1730*/  ISETP.NE.AND P2, PT, R10, 0x6, PT ;  /* 0x000000060a00780c */ /* 0x000fe40003f45270 */
[----:B------:R-:W-:-:S04]  /*1740*/  SEL R11, R11, 0x5a, !P0 ;  /* 0x0000005a0b0b7807 */ /* 0x000fc80004000000 */
[----:B------:R-:W-:Y:S01]  /*1750*/  SEL R11, R11, 0x1b, P2 ;  /* 0x0000001b0b0b7807 */ /* 0x000fe20001000000 */
[----:B------:R-:W-:Y:S06]  /*1760*/  BRA `(.L_x_17) ;  /* 0x0000000000047947 */ /* 0x000fec0003800000 */
.L_x_18:
[----:B------:R-:W-:-:S07]  /*1770*/  IMAD.MOV.U32 R11, RZ, RZ, 0x5a ;  /* 0x0000005aff0b7424 */ /* 0x000fce00078e00ff */
.L_x_17:
[----:B------:R-:W-:Y:S05]  /*1780*/  BSYNC.RECONVERGENT B1 ;  /* 0x0000000000017941 */ /* 0x000fea0003800200 */
.L_x_14:
        /* <DEDUP_REMOVED lines=10> */
.L_x_170:
[----:B------:R-:W-:Y:S05]  /*1830*/  BRX R12 -0x1840                                      (*"BRANCH_TARGETS .L_x_171,.L_x_172,.L_x_173,.L_x_30"*) ;  /* 0xffffffe40cf07949 */ /* 0x000fea000383ffff */
.L_x_173:
        /* <DEDUP_REMOVED lines=9> */
.L_x_29:
[----:B------:R-:W-:-:S05]  /*18d0*/  IMAD.MOV.U32 R13, RZ, RZ, -0x5 ;  /* 0xfffffffbff0d7424 */ /* 0x000fca00078e00ff */
[----:B------:R-:W-:-:S05]  /*18e0*/  VIADDMNMX.U32 R10, R6, R13, 0x2, PT ;  /* 0x00000002060a7446 */ /* 0x000fca000380000d */
[----:B------:R-:W-:-:S04]  /*18f0*/  IMAD.SHL.U32 R10, R10, 0x4, RZ ;  /* 0x000000040a0a7824 */ /* 0x000fc800078e00ff */
[----:B------:R-:W0:Y:S02]  /*1900*/  LDC R12, c[0x2][R10+0x114] ;  /* 0x008045000a0c7b82 */ /* 0x000e240000000800 */
[----:B0-----:R-:W-:-:S04]  /*1910*/  SHF.R.S32.HI R13, RZ, 0x1f, R12 ;  /* 0x0000001fff0d7819 */ /* 0x001fc8000001140c */
.L_x_175:
[----:B------:R-:W-:Y:S05]  /*1920*/  BRX R12 -0x1930                                      (*"BRANCH_TARGETS .L_x_176,.L_x_177,.L_x_178"*) ;  /* 0xffffffe40cb47949 */ /* 0x000fea000383ffff */
.L_x_178:
[----:B------:R-:W-:-:S13]  /*1930*/  ISETP.NE.AND P0, PT, R6, 0x7, PT ;  /* 0x000000070600780c */ /* 0x000fda0003f05270 */
[----:B------:R-:W-:Y:S05]  /*1940*/  @P0 BRA `(.L_x_31) ;  /* 0x0000000400ac0947 */ /* 0x000fea0003800000 */
[----:B------:R-:W-:Y:S01]  /*1950*/  IMAD.MOV.U32 R10, RZ, RZ, 0x28 ;  /* 0x00000028ff0a7424 */ /* 0x000fe200078e00ff */
[----:B------:R-:W-:Y:S06]  /*1960*/  BRA `(.L_x_30) ;  /* 0x0000000400a87947 */ /* 0x000fec0003800000 */
.L_x_177:
[----:B------:R-:W-:Y:S01]  /*1970*/  IMAD.MOV.U32 R10, RZ, RZ, 0x23 ;  /* 0x00000023ff0a7424 */ /* 0x000fe200078e00ff */
[----:B------:R-:W-:Y:S06]  /*1980*/  BRA `(.L_x_30) ;  /* 0x0000000400a07947 */ /* 0x000fec0003800000 */
.L_x_176:
[----:B------:R-:W-:Y:S01]  /*1990*/  IMAD.MOV.U32 R10, RZ, RZ, 0x82 ;  /* 0x00000082ff0a7424 */ /* 0x000fe200078e00ff */
[----:B------:R-:W-:Y:S06]  /*19a0*/  BRA `(.L_x_30) ;  /* 0x0000000400987947 */ /* 0x000fec0003800000 */
.L_x_172:
        /* <DEDUP_REMOVED lines=8> */
.L_x_179:
[----:B------:R-:W-:Y:S05]  /*1a30*/  BRX R12 -0x1a40                                      (*"BRANCH_TARGETS .L_x_30,.L_x_181,.L_x_182,.L_x_31"*) ;  /* 0xffffffe40c707949 */ /* 0x000fea000383ffff */
.L_x_182:
[----:B------:R-:W-:Y:S01]  /*1a40*/  IMAD.MOV.U32 R10, RZ, RZ, 0x5b ;  /* 0x0000005bff0a7424 */ /* 0x000fe200078e00ff */
[----:B------:R-:W-:Y:S06]  /*1a50*/  BRA `(.L_x_30) ;  /* 0x00000004006c7947 */ /* 0x000fec0003800000 */
.L_x_181:
[----:B------:R-:W-:Y:S01]  /*1a60*/  IMAD.MOV.U32 R10, RZ, RZ, 0xc ;  /* 0x0000000cff0a7424 */ /* 0x000fe200078e00ff */
[----:B------:R-:W-:Y:S06]  /*1a70*/  BRA `(.L_x_30) ;  /* 0x0000000400647947 */ /* 0x000fec0003800000 */
.L_x_32:
[----:B------:R-:W-:-:S05]  /*1a80*/  IMAD.MOV.U32 R13, RZ, RZ, -0x5 ;  /* 0xfffffffbff0d7424 */ /* 0x000fca00078e00ff */
[----:B------:R-:W-:-:S05]  /*1a90*/  VIADDMNMX.U32 R13, R6, R13, 0x2, PT ;  /* 0x00000002060d7446 */ /* 0x000fca000380000d */
[----:B------:R-:W-:-:S04]  /*1aa0*/  IMAD.SHL.U32 R10, R13, 0x4, RZ ;  /* 0x000000040d0a7824 */ /* 0x000fc800078e00ff */
[----:B------:R-:W0:Y:S02]  /*1ab0*/  LDC R12, c[0x2][R10+0x130] ;  /* 0x00804c000a0c7b82 */ /* 0x000e240000000800 */
[----:B0-----:R-:W-:-:S04]  /*1ac0*/  SHF.R.S32.HI R13, RZ, 0x1f, R12 ;  /* 0x0000001fff0d7819 */ /* 0x001fc8000001140c */
.L_x_184:
[----:B------:R-:W-:Y:S05]  /*1ad0*/  BRX R12 -0x1ae0                                      (*"BRANCH_TARGETS .L_x_185,.L_x_186,.L_x_187"*) ;  /* 0xffffffe40c487949 */ /* 0x000fea000383ffff */
.L_x_187:
[----:B------:R-:W-:-:S13]  /*1ae0*/  ISETP.NE.AND P0, PT, R6, 0x7, PT ;  /* 0x000000070600780c */ /* 0x000fda0003f05270 */
[----:B------:R-:W-:Y:S05]  /*1af0*/  @P0 BRA `(.L_x_31) ;  /* 0x0000000400400947 */ /* 0x000fea0003800000 */
[----:B------:R-:W-:Y:S01]  /*1b00*/  IMAD.MOV.U32 R10, RZ, RZ, 0x47 ;  /* 0x00000047ff0a7424 */ /* 0x000fe200078e00ff */
[----:B------:R-:W-:Y:S06]  /*1b10*/  BRA `(.L_x_30) ;  /* 0x00000004003c7947 */ /* 0x000fec0003800000 */
.L_x_186:
[----:B------:R-:W-:Y:S01]  /*1b20*/  IMAD.MOV.U32 R10, RZ, RZ, 0x6f ;  /* 0x0000006fff0a7424 */ /* 0x000fe200078e00ff */
[----:B------:R-:W-:Y:S06]  /*1b30*/  BRA `(.L_x_30) ;  /* 0x0000000400347947 */ /* 0x000fec0003800000 */
.L_x_185:
[----:B------:R-:W-:Y:S01]  /*1b40*/  IMAD.MOV.U32 R10, RZ, RZ, 0x79 ;  /* 0x00000079ff0a7424 */ /* 0x000fe200078e00ff */
[----:B------:R-:W-:Y:S06]  /*1b50*/  BRA `(.L_x_30) ;  /* 0x00000004002c7947 */ /* 0x000fec0003800000 */
.L_x_171:
        /* <DEDUP_REMOVED lines=8> */
.L_x_188:
[----:B------:R-:W-:Y:S05]  /*1be0*/  BRX R12 -0x1bf0                                      (*"BRANCH_TARGETS .L_x_30,.L_x_190,.L_x_191,.L_x_31"*) ;  /* 0xffffffe40c047949 */ /* 0x000fea000383ffff */
.L_x_191:
[----:B------:R-:W-:Y:S01]  /*1bf0*/  IMAD.MOV.U32 R10, RZ, RZ, 0x3c ;  /* 0x0000003cff0a7424 */ /* 0x000fe200078e00ff */
[----:B------:R-:W-:Y:S06]  /*1c00*/  BRA `(.L_x_30) ;  /* 0x0000000400007947 */ /* 0x000fec0003800000 */
.L_x_190:
[----:B------:R-:W-:Y:S01]  /*1c10*/  IMAD.MOV.U32 R10, RZ, RZ, 0x1c ;  /* 0x0000001cff0a7424 */ /* 0x000fe200078e00ff */
[----:B------:R-:W-:Y:S06]  /*1c20*/  BRA `(.L_x_30) ;  /* 0x0000000000f87947 */ /* 0x000fec0003800000 */
.L_x_33:
        /* <DEDUP_REMOVED lines=9> */
.L_x_35:
[----:B------:R-:W-:Y:S01]  /*1cc0*/  IMAD.MOV.U32 R10, RZ, RZ, 0x3 ;  /* 0x00000003ff0a7424 */ /* 0x000fe200078e00ff */
[----:B------:R-:W-:Y:S06]  /*1cd0*/  BRA `(.L_x_30) ;  /* 0x0000000000cc7947 */ /* 0x000fec0003800000 */
.L_x_34:
[----:B------:R-:W-:Y:S01]  /*1ce0*/  IMAD.MOV.U32 R10, RZ, RZ, 0x22 ;  /* 0x00000022ff0a7424 */ /* 0x000fe200078e00ff */
[----:B------:R-:W-:Y:S06]  /*1cf0*/  BRA `(.L_x_30) ;  /* 0x0000000000c47947 */ /* 0x000fec0003800000 */
.L_x_28:
[----:B------:R-:W-:-:S13]  /*1d00*/  ISETP.GT.AND P0, PT, R12, 0x4, PT ;  /* 0x000000040c00780c */ /* 0x000fda0003f04270 */
[----:B------:R-:W-:Y:S05]  /*1d10*/  @P0 BRA `(.L_x_36) ;  /* 0x0000000000900947 */ /* 0x000fea0003800000 */
[----:B------:R-:W-:-:S05]  /*1d20*/  IMAD.MOV.U32 R13, RZ, RZ, -0x3 ;  /* 0xfffffffdff0d7424 */ /* 0x000fca00078e00ff */
[----:B------:R-:W-:-:S05]  /*1d30*/  VIADDMNMX.U32 R12, R12, R13, 0x2, PT ;  /* 0x000000020c0c7446 */ /* 0x000fca000380000d */
[----:B------:R-:W-:-:S04]  /*1d40*/  IMAD.SHL.U32 R14, R12, 0x4, RZ ;  /* 0x000000040c0e7824 */ /* 0x000fc800078e00ff */
[----:B------:R-:W0:Y:S02]  /*1d50*/  LDC R12, c[0x2][R14+0xfc] ;  /* 0x00803f000e0c7b82 */ /* 0x000e240000000800 */
[----:B0-----:R-:W-:-:S04]  /*1d60*/  SHF.R.S32.HI R13, RZ, 0x1f, R12 ;  /* 0x0000001fff0d7819 */ /* 0x001fc8000001140c */
.L_x_193:
[----:B------:R-:W-:Y:S05]  /*1d70*/  BRX R12 -0x1d80                                      (*"BRANCH_TARGETS .L_x_194,.L_x_195,.L_x_30"*) ;  /* 0xffffffe00ca07949 */ /* 0x000fea000383ffff */
.L_x_195:
        /* <DEDUP_REMOVED lines=9> */
.L_x_37:
[----:B------:R-:W-:Y:S01]  /*1e10*/  IMAD.MOV.U32 R10, RZ, RZ, 0x32 ;  /* 0x00000032ff0a7424 */ /* 0x000fe200078e00ff */
[----:B------:R-:W-:Y:S06]  /*1e20*/  BRA `(.L_x_30) ;  /* 0x0000000000787947 */ /* 0x000fec0003800000 */
.L_x_194:
        /* <DEDUP_REMOVED lines=8> */
.L_x_197:
[----:B------:R-:W-:Y:S05]  /*1eb0*/  BRX R12 -0x1ec0                                      (*"BRANCH_TARGETS .L_x_30,.L_x_199,.L_x_31"*) ;  /* 0xffffffe00c507949 */ /* 0x000fea000383ffff */
.L_x_199:
[----:B------:R-:W-:Y:S01]  /*1ec0*/  IMAD.MOV.U32 R10, RZ, RZ, 0x15 ;  /* 0x00000015ff0a7424 */ /* 0x000fe200078e00ff */
[----:B------:R-:W-:Y:S06]  /*1ed0*/  BRA `(.L_x_30) ;  /* 0x00000000004c7947 */ /* 0x000fec0003800000 */
.L_x_38:
[----:B------:R-:W-:-:S13]  /*1ee0*/  ISETP.NE.AND P0, PT, R6, 0x6, PT ;  /* 0x000000060600780c */ /* 0x000fda0003f05270 */
[----:B------:R-:W-:Y:S05]  /*1ef0*/  @!P0 BRA `(.L_x_39) ;  /* 0x0000000000108947 */ /* 0x000fea0003800000 */
[----:B------:R-:W-:-:S13]  /*1f00*/  ISETP.NE.AND P0, PT, R6, 0x7, PT ;  /* 0x000000070600780c */ /* 0x000fda0003f05270 */
[----:B------:R-:W-:Y:S05]  /*1f10*/  @P0 BRA `(.L_x_31) ;  /* 0x0000000000380947 */ /* 0x000fea0003800000 */
[----:B------:R-:W-:Y:S01]  /*1f20*/  IMAD.MOV.U32 R10, RZ, RZ, 0x53 ;  /* 0x00000053ff0a7424 */ /* 0x000fe200078e00ff */
[----:B------:R-:W-:Y:S06]  /*1f30*/  BRA `(.L_x_30) ;  /* 0x0000000000347947 */ /* 0x000fec0003800000 */
.L_x_39:
[----:B------:R-:W-:Y:S01]  /*1f40*/  IMAD.MOV.U32 R10, RZ, RZ, 0x39 ;  /* 0x00000039ff0a7424 */ /* 0x000fe200078e00ff */
[----:B------:R-:W-:Y:S06]  /*1f50*/  BRA `(.L_x_30) ;  /* 0x00000000002c7947 */ /* 0x000fec0003800000 */
.L_x_36:
        /* <DEDUP_REMOVED lines=10> */
.L_x_31:
[----:B------:R-:W-:-:S07]  /*2000*/  IMAD.MOV.U32 R10, RZ, RZ, 0x5a ;  /* 0x0000005aff0a7424 */ /* 0x000fce00078e00ff */
.L_x_30:
[----:B------:R-:W-:Y:S05]  /*2010*/  BSYNC.RECONVERGENT B1 ;  /* 0x0000000000017941 */ /* 0x000fea0003800200 */
.L_x_27:
[CC--:B------:R-:W-:Y:S01]  /*2020*/  VIMNMX.U32 R12, PT, PT, R9.reuse, R4.reuse, PT ;  /* 0x00000004090c7248 */ /* 0x0c0fe20003fe0000 */
[----:B------:R-:W-:Y:S01]  /*2030*/  BSSY.RECONVERGENT B1, `(.L_x_40) ;  /* 0x0000088000017945 */ /* 0x000fe20003800200 */
[----:B------:R-:W-:Y:S01]  /*2040*/  VIMNMX.U32 R6, PT, PT, R9, R4, !PT ;  /* 0x0000000409067248 */ /* 0x000fe20007fe0000 */
[----:B------:R-:W-:Y:S01]  /*2050*/  IMAD.MOV.U32 R9, RZ, RZ, -0x1 ;  /* 0xffffffffff097424 */ /* 0x000fe200078e00ff */
[----:B------:R-:W-:Y:S02]  /*2060*/  ISETP.GT.AND P0, PT, R12, 0x2, PT ;  /* 0x000000020c00780c */ /* 0x000fe40003f04270 */
[----:B------:R-:W-:-:S11]  /*2070*/  IADD3 R8, PT, PT, R10, R11, R8 ;  /* 0x0000000b0a087210 */ /* 0x000fd60007ffe008 */
[----:B------:R-:W-:Y:S05]  /*2080*/  @P0 BRA `(.L_x_41) ;  /* 0x0000000400440947 */ /* 0x000fea0003800000 */
[----:B------:R-:W-:-:S05]  /*2090*/  VIMNMX.U32 R10, PT, PT, R12, 0x3, PT ;  /* 0x000000030c0a7848 */ /* 0x000fca0003fe0000 */
[----:B------:R-:W-:-:S04]  /*20a0*/  IMAD.SHL.U32 R12, R10, 0x4, RZ ;  /* 0x000000040a0c7824 */ /* 0x000fc800078e00ff */
[----:B------:R-:W0:Y:S02]  /*20b0*/  LDC R10, c[0x2][R12+0x14c] ;  /* 0x008053000c0a7b82 */ /* 0x000e240000000800 */
[----:B0-----:R-:W-:-:S04]  /*20c0*/  SHF.R.S32.HI R11, RZ, 0x1f, R10 ;  /* 0x0000001fff0b7819 */ /* 0x001fc8000001140a */
.L_x_201:
[----:B------:R-:W-:Y:S05]  /*20d0*/  BRX R10 -0x20e0                                      (*"BRANCH_TARGETS .L_x_202,.L_x_203,.L_x_204,.L_x_43"*) ;  /* 0xffffffdc0ac87949 */ /* 0x000fea000383ffff */
.L_x_204:
        /* <DEDUP_REMOVED lines=9> */
.L_x_42:
[----:B------:R-:W-:-:S05]  /*2170*/  IMAD.MOV.U32 R9, RZ, RZ, -0x5 ;  /* 0xfffffffbff097424 */ /* 0x000fca00078e00ff */
[----:B------:R-:W-:-:S05]  /*2180*/  VIADDMNMX.U32 R9, R6, R9, 0x2, PT ;  /* 0x0000000206097446 */ /* 0x000fca0003800009 */
[----:B------:R-:W-:-:S04]  /*2190*/  IMAD.SHL.U32 R9, R9, 0x4, RZ ;  /* 0x0000000409097824 */ /* 0x000fc800078e00ff */
[----:B------:R-:W0:Y:S02]  /*21a0*/  LDC R10, c[0x2][R9+0x174] ;  /* 0x00805d00090a7b82 */ /* 0x000e240000000800 */
[----:B0-----:R-:W-:-:S04]  /*21b0*/  SHF.R.S32.HI R11, RZ, 0x1f, R10 ;  /* 0x0000001fff0b7819 */ /* 0x001fc8000001140a */
.L_x_206:
[----:B------:R-:W-:Y:S05]  /*21c0*/  BRX R10 -0x21d0                                      (*"BRANCH_TARGETS .L_x_207,.L_x_208,.L_x_209"*) ;  /* 0xffffffdc0a8c7949 */ /* 0x000fea000383ffff */
.L_x_209:
[----:B------:R-:W-:-:S13]  /*21d0*/  ISETP.NE.AND P0, PT, R6, 0x7, PT ;  /* 0x000000070600780c */ /* 0x000fda0003f05270 */
[----:B------:R-:W-:Y:S05]  /*21e0*/  @P0 BRA `(.L_x_44) ;  /* 0x0000000400ac0947 */ /* 0x000fea0003800000 */
[----:B------:R-:W-:Y:S01]  /*21f0*/  IMAD.MOV.U32 R9, RZ, RZ, 0x28 ;  /* 0x00000028ff097424 */ /* 0x000fe200078e00ff */
[----:B------:R-:W-:Y:S06]  /*2200*/  BRA `(.L_x_43) ;  /* 0x0000000400a87947 */ /* 0x000fec0003800000 */
.L_x_208:
[----:B------:R-:W-:Y:S01]  /*2210*/  IMAD.MOV.U32 R9, RZ, RZ, 0x23 ;  /* 0x00000023ff097424 */ /* 0x000fe200078e00ff */
[----:B------:R-:W-:Y:S06]  /*2220*/  BRA `(.L_x_43) ;  /* 0x0000000400a07947 */ /* 0x000fec0003800000 */
.L_x_207:
[----:B------:R-:W-:Y:S01]  /*2230*/  IMAD.MOV.U32 R9, RZ, RZ, 0x82 ;  /* 0x00000082ff097424 */ /* 0x000fe200078e00ff */
[----:B------:R-:W-:Y:S06]  /*2240*/  BRA `(.L_x_43) ;  /* 0x0000000400987947 */ /* 0x000fec0003800000 */
.L_x_203:
        /* <DEDUP_REMOVED lines=8> */
.L_x_210:
[----:B------:R-:W-:Y:S05]  /*22d0*/  BRX R10 -0x22e0                                      (*"BRANCH_TARGETS .L_x_43,.L_x_212,.L_x_213,.L_x_44"*) ;  /* 0xffffffdc0a487949 */ /* 0x000fea000383ffff */
.L_x_213:
[----:B------:R-:W-:Y:S01]  /*22e0*/  IMAD.MOV.U32 R9, RZ, RZ, 0x5b ;  /* 0x0000005bff097424 */ /* 0x000fe200078e00ff */
[----:B------:R-:W-:Y:S06]  /*22f0*/  BRA `(.L_x_43) ;  /* 0x00000004006c7947 */ /* 0x000fec0003800000 */
.L_x_212:
[----:B------:R-:W-:Y:S01]  /*2300*/  IMAD.MOV.U32 R9, RZ, RZ, 0xc ;  /* 0x0000000cff097424 */ /* 0x000fe200078e00ff */
[----:B------:R-:W-:Y:S06]  /*2310*/  BRA `(.L_x_43) ;  /* 0x0000000400647947 */ /* 0x000fec0003800000 */
.L_x_45:
[----:B------:R-:W-:-:S05]  /*2320*/  IMAD.MOV.U32 R9, RZ, RZ, -0x5 ;  /* 0xfffffffbff097424 */ /* 0x000fca00078e00ff */
[----:B------:R-:W-:-:S05]  /*2330*/  VIADDMNMX.U32 R9, R6, R9, 0x2, PT ;  /* 0x0000000206097446 */ /* 0x000fca0003800009 */
[----:B------:R-:W-:-:S04]  /*2340*/  IMAD.SHL.U32 R9, R9, 0x4, RZ ;  /* 0x0000000409097824 */ /* 0x000fc800078e00ff */
[----:B------:R-:W0:Y:S02]  /*2350*/  LDC R10, c[0x2][R9+0x190] ;  /* 0x00806400090a7b82 */ /* 0x000e240000000800 */
[----:B0-----:R-:W-:-:S04]  /*2360*/  SHF.R.S32.HI R11, RZ, 0x1f, R10 ;  /* 0x0000001fff0b7819 */ /* 0x001fc8000001140a */
.L_x_215:
[----:B------:R-:W-:Y:S05]  /*2370*/  BRX R10 -0x2380                                      (*"BRANCH_TARGETS .L_x_216,.L_x_217,.L_x_218"*) ;  /* 0xffffffdc0a207949 */ /* 0x000fea000383ffff */
.L_x_218:
[----:B------:R-:W-:-:S13]  /*2380*/  ISETP.NE.AND P0, PT, R6, 0x7, PT ;  /* 0x000000070600780c */ /* 0x000fda0003f05270 */
[----:B------:R-:W-:Y:S05]  /*2390*/  @P0 BRA `(.L_x_44) ;  /* 0x0000000400400947 */ /* 0x000fea0003800000 */
[----:B------:R-:W-:Y:S01]  /*23a0*/  IMAD.MOV.U32 R9, RZ, RZ, 0x47 ;  /* 0x00000047ff097424 */ /* 0x000fe200078e00ff */
[----:B------:R-:W-:Y:S06]  /*23b0*/  BRA `(.L_x_43) ;  /* 0x00000004003c7947 */ /* 0x000fec0003800000 */
.L_x_217:
[----:B------:R-:W-:Y:S01]  /*23c0*/  IMAD.MOV.U32 R9, RZ, RZ, 0x6f ;  /* 0x0000006fff097424 */ /* 0x000fe200078e00ff */
[----:B------:R-:W-:Y:S06]  /*23d0*/  BRA `(.L_x_43) ;  /* 0x0000000400347947 */ /* 0x000fec0003800000 */
.L_x_216:
[----:B------:R-:W-:Y:S01]  /*23e0*/  IMAD.MOV.U32 R9, RZ, RZ, 0x79 ;  /* 0x00000079ff097424 */ /* 0x000fe200078e00ff */
[----:B------:R-:W-:Y:S06]  /*23f0*/  BRA `(.L_x_43) ;  /* 0x00000004002c7947 */ /* 0x000fec0003800000 */
.L_x_202:
        /* <DEDUP_REMOVED lines=8> */
.L_x_219:
[----:B------:R-:W-:Y:S05]  /*2480*/  BRX R10 -0x2490                                      (*"BRANCH_TARGETS .L_x_43,.L_x_221,.L_x_222,.L_x_44"*) ;  /* 0xffffffd80adc7949 */ /* 0x000fea000383ffff */
.L_x_222:
[----:B------:R-:W-:Y:S01]  /*2490*/  IMAD.MOV.U32 R9, RZ, RZ, 0x3c ;  /* 0x0000003cff097424 */ /* 0x000fe200078e00ff */
[----:B------:R-:W-:Y:S06]  /*24a0*/  BRA `(.L_x_43) ;  /* 0x0000000400007947 */ /* 0x000fec0003800000 */
.L_x_221:
[----:B------:R-:W-:Y:S01]  /*24b0*/  IMAD.MOV.U32 R9, RZ, RZ, 0x1c ;  /* 0x0000001cff097424 */ /* 0x000fe200078e00ff */
[----:B------:R-:W-:Y:S06]  /*24c0*/  BRA `(.L_x_43) ;  /* 0x0000000000f87947 */ /* 0x000fec0003800000 */
.L_x_46:
        /* <DEDUP_REMOVED lines=9> */
.L_x_48:
[----:B------:R-:W-:Y:S01]  /*2560*/  IMAD.MOV.U32 R9, RZ, RZ, 0x3 ;  /* 0x00000003ff097424 */ /* 0x000fe200078e00ff */
[----:B------:R-:W-:Y:S06]  /*2570*/  BRA `(.L_x_43) ;  /* 0x0000000000cc7947 */ /* 0x000fec0003800000 */
.L_x_47:
[----:B------:R-:W-:Y:S01]  /*2580*/  IMAD.MOV.U32 R9, RZ, RZ, 0x22 ;  /* 0x00000022ff097424 */ /* 0x000fe200078e00ff */
[----:B------:R-:W-:Y:S06]  /*2590*/  BRA `(.L_x_43) ;  /* 0x0000000000c47947 */ /* 0x000fec0003800000 */
.L_x_41:
[----:B------:R-:W-:-:S13]  /*25a0*/  ISETP.GT.AND P0, PT, R12, 0x4, PT ;  /* 0x000000040c00780c */ /* 0x000fda0003f04270 */
[----:B------:R-:W-:Y:S05]  /*25b0*/  @P0 BRA `(.L_x_49) ;  /* 0x0000000000900947 */ /* 0x000fea0003800000 */
[----:B------:R-:W-:-:S05]  /*25c0*/  IMAD.MOV.U32 R11, RZ, RZ, -0x3 ;  /* 0xfffffffdff0b7424 */ /* 0x000fca00078e00ff */
[----:B------:R-:W-:-:S05]  /*25d0*/  VIADDMNMX.U32 R10, R12, R11, 0x2, PT ;  /* 0x000000020c0a7446 */ /* 0x000fca000380000b */
[----:B------:R-:W-:-:S04]  /*25e0*/  IMAD.SHL.U32 R12, R10, 0x4, RZ ;  /* 0x000000040a0c7824 */ /* 0x000fc800078e00ff */
[----:B------:R-:W0:Y:S02]  /*25f0*/  LDC R10, c[0x2][R12+0x15c] ;  /* 0x008057000c0a7b82 */ /* 0x000e240000000800 */
[----:B0-----:R-:W-:-:S04]  /*2600*/  SHF.R.S32.HI R11, RZ, 0x1f, R10 ;  /* 0x0000001fff0b7819 */ /* 0x001fc8000001140a */
.L_x_224:
[----:B------:R-:W-:Y:S05]  /*2610*/  BRX R10 -0x2620                                      (*"BRANCH_TARGETS .L_x_225,.L_x_226,.L_x_43"*) ;  /* 0xffffffd80a787949 */ /* 0x000fea000383ffff */
.L_x_226:
        /* <DEDUP_REMOVED lines=9> */
.L_x_50:
[----:B------:R-:W-:Y:S01]  /*26b0*/  IMAD.MOV.U32 R9, RZ, RZ, 0x32 ;  /* 0x00000032ff097424 */ /* 0x000fe200078e00ff */
[----:B------:R-:W-:Y:S06]  /*26c0*/  BRA `(.L_x_43) ;  /* 0x0000000000787947 */ /* 0x000fec0003800000 */
.L_x_225:
        /* <DEDUP_REMOVED lines=8> */
.L_x_228:
[----:B------:R-:W-:Y:S05]  /*2750*/  BRX R10 -0x2760                                      (*"BRANCH_TARGETS .L_x_43,.L_x_230,.L_x_44"*) ;  /* 0xffffffd80a287949 */ /* 0x000fea000383ffff */
.L_x_230:
[----:B------:R-:W-:Y:S01]  /*2760*/  IMAD.MOV.U32 R9, RZ, RZ, 0x15 ;  /* 0x00000015ff097424 */ /* 0x000fe200078e00ff */
[----:B------:R-:W-:Y:S06]  /*2770*/  BRA `(.L_x_43) ;  /* 0x00000000004c7947 */ /* 0x000fec0003800000 */
.L_x_51:
[----:B------:R-:W-:-:S13]  /*2780*/  ISETP.NE.AND P0, PT, R6, 0x6, PT ;  /* 0x000000060600780c */ /* 0x000fda0003f05270 */
[----:B------:R-:W-:Y:S05]  /*2790*/  @!P0 BRA `(.L_x_52) ;  /* 0x0000000000108947 */ /* 0x000fea0003800000 */
[----:B------:R-:W-:-:S13]  /*27a0*/  ISETP.NE.AND P0, PT, R6, 0x7, PT ;  /* 0x000000070600780c */ /* 0x000fda0003f05270 */
[----:B------:R-:W-:Y:S05]  /*27b0*/  @P0 BRA `(.L_x_44) ;  /* 0x0000000000380947 */ /* 0x000fea0003800000 */
[----:B------:R-:W-:Y:S01]  /*27c0*/  IMAD.MOV.U32 R9, RZ, RZ, 0x53 ;  /* 0x00000053ff097424 */ /* 0x000fe200078e00ff */
[----:B------:R-:W-:Y:S06]  /*27d0*/  BRA `(.L_x_43) ;  /* 0x0000000000347947 */ /* 0x000fec0003800000 */
.L_x_52:
[----:B------:R-:W-:Y:S01]  /*27e0*/  IMAD.MOV.U32 R9, RZ, RZ, 0x39 ;  /* 0x00000039ff097424 */ /* 0x000fe200078e00ff */
[----:B------:R-:W-:Y:S06]  /*27f0*/  BRA `(.L_x_43) ;  /* 0x00000000002c7947 */ /* 0x000fec0003800000 */
.L_x_49:
        /* <DEDUP_REMOVED lines=10> */
.L_x_44:
[----:B------:R-:W-:-:S07]  /*28a0*/  IMAD.MOV.U32 R9, RZ, RZ, 0x5a ;  /* 0x0000005aff097424 */ /* 0x000fce00078e00ff */
.L_x_43:
[----:B------:R-:W-:Y:S05]  /*28b0*/  BSYNC.RECONVERGENT B1 ;  /* 0x0000000000017941 */ /* 0x000fea0003800200 */
.L_x_40:
        /* <DEDUP_REMOVED lines=10> */
.L_x_232:
[----:B------:R-:W-:Y:S05]  /*2960*/  BRX R10 -0x2970                                      (*"BRANCH_TARGETS .L_x_233,.L_x_234,.L_x_235,.L_x_56"*) ;  /* 0xffffffd40aa47949 */ /* 0x000fea000383ffff */
.L_x_235:
        /* <DEDUP_REMOVED lines=9> */
.L_x_55:
[----:B------:R-:W-:-:S05]  /*2a00*/  IMAD.MOV.U32 R11, RZ, RZ, -0x5 ;  /* 0xfffffffbff0b7424 */ /* 0x000fca00078e00ff */
[----:B------:R-:W-:-:S05]  /*2a10*/  VIADDMNMX.U32 R6, R4, R11, 0x2, PT ;  /* 0x0000000204067446 */ /* 0x000fca000380000b */
[----:B------:R-:W-:-:S04]  /*2a20*/  IMAD.SHL.U32 R6, R6, 0x4, RZ ;  /* 0x0000000406067824 */ /* 0x000fc800078e00ff */
[----:B------:R-:W0:Y:S02]  /*2a30*/  LDC R10, c[0x2][R6+0x1d4] ;  /* 0x00807500060a7b82 */ /* 0x000e240000000800 */
[----:B0-----:R-:W-:-:S04]  /*2a40*/  SHF.R.S32.HI R11, RZ, 0x1f, R10 ;  /* 0x0000001fff0b7819 */ /* 0x001fc8000001140a */
.L_x_237:
[----:B------:R-:W-:Y:S05]  /*2a50*/  BRX R10 -0x2a60                                      (*"BRANCH_TARGETS .L_x_238,.L_x_239,.L_x_240"*) ;  /* 0xffffffd40a687949 */ /* 0x000fea000383ffff */
.L_x_240:
[----:B------:R-:W-:-:S13]  /*2a60*/  ISETP.NE.AND P0, PT, R4, 0x7, PT ;  /* 0x000000070400780c */ /* 0x000fda0003f05270 */
[----:B------:R-:W-:Y:S05]  /*2a70*/  @P0 BRA `(.L_x_57) ;  /* 0x0000000400ac0947 */ /* 0x000fea0003800000 */
[----:B------:R-:W-:Y:S01]  /*2a80*/  IMAD.MOV.U32 R6, RZ, RZ, 0x28 ;  /* 0x00000028ff067424 */ /* 0x000fe200078e00ff */
[----:B------:R-:W-:Y:S06]  /*2a90*/  BRA `(.L_x_56) ;  /* 0x0000000400a87947 */ /* 0x000fec0003800000 */
.L_x_239:
[----:B------:R-:W-:Y:S01]  /*2aa0*/  IMAD.MOV.U32 R6, RZ, RZ, 0x23 ;  /* 0x00000023ff067424 */ /* 0x000fe200078e00ff */
[----:B------:R-:W-:Y:S06]  /*2ab0*/  BRA `(.L_x_56) ;  /* 0x0000000400a07947 */ /* 0x000fec0003800000 */
.L_x_238:
[----:B------:R-:W-:Y:S01]  /*2ac0*/  IMAD.MOV.U32 R6, RZ, RZ, 0x82 ;  /* 0x00000082ff067424 */ /* 0x000fe200078e00ff */
[----:B------:R-:W-:Y:S06]  /*2ad0*/  BRA `(.L_x_56) ;  /* 0x0000000400987947 */ /* 0x000fec0003800000 */
.L_x_234:
        /* <DEDUP_REMOVED lines=8> */
.L_x_241:
[----:B------:R-:W-:Y:S05]  /*2b60*/  BRX R10 -0x2b70                                      (*"BRANCH_TARGETS .L_x_56,.L_x_243,.L_x_244,.L_x_57"*) ;  /* 0xffffffd40a247949 */ /* 0x000fea000383ffff */
.L_x_244:
[----:B------:R-:W-:Y:S01]  /*2b70*/  IMAD.MOV.U32 R6, RZ, RZ, 0x5b ;  /* 0x0000005bff067424 */ /* 0x000fe200078e00ff */
[----:B------:R-:W-:Y:S06]  /*2b80*/  BRA `(.L_x_56) ;  /* 0x00000004006c7947 */ /* 0x000fec0003800000 */
.L_x_243:
[----:B------:R-:W-:Y:S01]  /*2b90*/  IMAD.MOV.U32 R6, RZ, RZ, 0xc ;  /* 0x0000000cff067424 */ /* 0x000fe200078e00ff */
[----:B------:R-:W-:Y:S06]  /*2ba0*/  BRA `(.L_x_56) ;  /* 0x0000000400647947 */ /* 0x000fec0003800000 */
.L_x_58:
[----:B------:R-:W-:-:S05]  /*2bb0*/  IMAD.MOV.U32 R11, RZ, RZ, -0x5 ;  /* 0xfffffffbff0b7424 */ /* 0x000fca00078e00ff */
[----:B------:R-:W-:-:S05]  /*2bc0*/  VIADDMNMX.U32 R11, R4, R11, 0x2, PT ;  /* 0x00000002040b7446 */ /* 0x000fca000380000b */
[----:B------:R-:W-:-:S04]  /*2bd0*/  IMAD.SHL.U32 R6, R11, 0x4, RZ ;  /* 0x000000040b067824 */ /* 0x000fc800078e00ff */
[----:B------:R-:W0:Y:S02]  /*2be0*/  LDC R10, c[0x2][R6+0x1f0] ;  /* 0x00807c00060a7b82 */ /* 0x000e240000000800 */
[----:B0-----:R-:W-:-:S04]  /*2bf0*/  SHF.R.S32.HI R11, RZ, 0x1f, R10 ;  /* 0x0000001fff0b7819 */ /* 0x001fc8000001140a */
.L_x_246:
[----:B------:R-:W-:Y:S05]  /*2c00*/  BRX R10 -0x2c10                                      (*"BRANCH_TARGETS .L_x_247,.L_x_248,.L_x_249"*) ;  /* 0xffffffd00afc7949 */ /* 0x000fea000383ffff */
.L_x_249:
[----:B------:R-:W-:-:S13]  /*2c10*/  ISETP.NE.AND P0, PT, R4, 0x7, PT ;  /* 0x000000070400780c */ /* 0x000fda0003f05270 */
[----:B------:R-:W-:Y:S05]  /*2c20*/  @P0 BRA `(.L_x_57) ;  /* 0x0000000400400947 */ /* 0x000fea0003800000 */
[----:B------:R-:W-:Y:S01]  /*2c30*/  IMAD.MOV.U32 R6, RZ, RZ, 0x47 ;  /* 0x00000047ff067424 */ /* 0x000fe200078e00ff */
[----:B------:R-:W-:Y:S06]  /*2c40*/  BRA `(.L_x_56) ;  /* 0x00000004003c7947 */ /* 0x000fec0003800000 */
.L_x_248:
[----:B------:R-:W-:Y:S01]  /*2c50*/  IMAD.MOV.U32 R6, RZ, RZ, 0x6f ;  /* 0x0000006fff067424 */ /* 0x000fe200078e00ff */
[----:B------:R-:W-:Y:S06]  /*2c60*/  BRA `(.L_x_56) ;  /* 0x0000000400347947 */ /* 0x000fec0003800000 */
.L_x_247:
[----:B------:R-:W-:Y:S01]  /*2c70*/  IMAD.MOV.U32 R6, RZ, RZ, 0x79 ;  /* 0x00000079ff067424 */ /* 0x000fe200078e00ff */
[----:B------:R-:W-:Y:S06]  /*2c80*/  BRA `(.L_x_56) ;  /* 0x00000004002c7947 */ /* 0x000fec0003800000 */
.L_x_233:
        /* <DEDUP_REMOVED lines=8> */
.L_x_250:
[----:B------:R-:W-:Y:S05]  /*2d10*/  BRX R10 -0x2d20                                      (*"BRANCH_TARGETS .L_x_56,.L_x_252,.L_x_253,.L_x_57"*) ;  /* 0xffffffd00ab87949 */ /* 0x000fea000383ffff */
.L_x_253:
[----:B------:R-:W-:Y:S01]  /*2d20*/  IMAD.MOV.U32 R6, RZ, RZ, 0x3c ;  /* 0x0000003cff067424 */ /* 0x000fe200078e00ff */
[----:B------:R-:W-:Y:S06]  /*2d30*/  BRA `(.L_x_56) ;  /* 0x0000000400007947 */ /* 0x000fec0003800000 */
.L_x_252:
[----:B------:R-:W-:Y:S01]  /*2d40*/  IMAD.MOV.U32 R6, RZ, RZ, 0x1c ;  /* 0x0000001cff067424 */ /* 0x000fe200078e00ff */
[----:B------:R-:W-:Y:S06]  /*2d50*/  BRA `(.L_x_56) ;  /* 0x0000000000f87947 */ /* 0x000fec0003800000 */
.L_x_59:
        /* <DEDUP_REMOVED lines=9> */
.L_x_61:
[----:B------:R-:W-:Y:S01]  /*2df0*/  IMAD.MOV.U32 R6, RZ, RZ, 0x3 ;  /* 0x00000003ff067424 */ /* 0x000fe200078e00ff */
[----:B------:R-:W-:Y:S06]  /*2e00*/  BRA `(.L_x_56) ;  /* 0x0000000000cc7947 */ /* 0x000fec0003800000 */
.L_x_60:
[----:B------:R-:W-:Y:S01]  /*2e10*/  IMAD.MOV.U32 R6, RZ, RZ, 0x22 ;  /* 0x00000022ff067424 */ /* 0x000fe200078e00ff */
[----:B------:R-:W-:Y:S06]  /*2e20*/  BRA `(.L_x_56) ;  /* 0x0000000000c47947 */ /* 0x000fec0003800000 */
.L_x_54:
[----:B------:R-:W-:-:S13]  /*2e30*/  ISETP.GT.AND P0, PT, R10, 0x4, PT ;  /* 0x000000040a00780c */ /* 0x000fda0003f04270 */
[----:B------:R-:W-:Y:S05]  /*2e40*/  @P0 BRA `(.L_x_62) ;  /* 0x0000000000900947 */ /* 0x000fea0003800000 */
[----:B------:R-:W-:-:S05]  /*2e50*/  IMAD.MOV.U32 R11, RZ, RZ, -0x3 ;  /* 0xfffffffdff0b7424 */ /* 0x000fca00078e00ff */
[----:B------:R-:W-:-:S05]  /*2e60*/  VIADDMNMX.U32 R10, R10, R11, 0x2, PT ;  /* 0x000000020a0a7446 */ /* 0x000fca000380000b */
[----:B------:R-:W-:-:S04]  /*2e70*/  IMAD.SHL.U32 R12, R10, 0x4, RZ ;  /* 0x000000040a0c7824 */ /* 0x000fc800078e00ff */
[----:B------:R-:W0:Y:S02]  /*2e80*/  LDC R10, c[0x2][R12+0x1bc] ;  /* 0x00806f000c0a7b82 */ /* 0x000e240000000800 */
[----:B0-----:R-:W-:-:S04]  /*2e90*/  SHF.R.S32.HI R11, RZ, 0x1f, R10 ;  /* 0x0000001fff0b7819 */ /* 0x001fc8000001140a */
.L_x_255:
[----:B------:R-:W-:Y:S05]  /*2ea0*/  BRX R10 -0x2eb0                                      (*"BRANCH_TARGETS .L_x_256,.L_x_257,.L_x_56"*) ;  /* 0xffffffd00a547949 */ /* 0x000fea000383ffff */
.L_x_257:
        /* <DEDUP_REMOVED lines=9> */
.L_x_63:
[----:B------:R-:W-:Y:S01]  /*2f40*/  IMAD.MOV.U32 R6, RZ, RZ, 0x32 ;  /* 0x00000032ff067424 */ /* 0x000fe200078e00ff */
[----:B------:R-:W-:Y:S06]  /*2f50*/  BRA `(.L_x_56) ;  /* 0x0000000000787947 */ /* 0x000fec0003800000 */
.L_x_256:
        /* <DEDUP_REMOVED lines=8> */
.L_x_259:
[----:B------:R-:W-:Y:S05]  /*2fe0*/  BRX R10 -0x2ff0                                      (*"BRANCH_TARGETS .L_x_56,.L_x_261,.L_x_57"*) ;  /* 0xffffffd00a047949 */ /* 0x000fea000383ffff */
.L_x_261:
[----:B------:R-:W-:Y:S01]  /*2ff0*/  IMAD.MOV.U32 R6, RZ, RZ, 0x15 ;  /* 0x00000015ff067424 */ /* 0x000fe200078e00ff */
[----:B------:R-:W-:Y:S06]  /*3000*/  BRA `(.L_x_56) ;  /* 0x00000000004c7947 */ /* 0x000fec0003800000 */
.L_x_64:
[----:B------:R-:W-:-:S13]  /*3010*/  ISETP.NE.AND P0, PT, R4, 0x6, PT ;  /* 0x000000060400780c */ /* 0x000fda0003f05270 */
[----:B------:R-:W-:Y:S05]  /*3020*/  @!P0 BRA `(.L_x_65) ;  /* 0x0000000000108947 */ /* 0x000fea0003800000 */
[----:B------:R-:W-:-:S13]  /*3030*/  ISETP.NE.AND P0, PT, R4, 0x7, PT ;  /* 0x000000070400780c */ /* 0x000fda0003f05270 */
[----:B------:R-:W-:Y:S05]  /*3040*/  @P0 BRA `(.L_x_57) ;  /* 0x0000000000380947 */ /* 0x000fea0003800000 */
[----:B------:R-:W-:Y:S01]  /*3050*/  IMAD.MOV.U32 R6, RZ, RZ, 0x53 ;  /* 0x00000053ff067424 */ /* 0x000fe200078e00ff */
[----:B------:R-:W-:Y:S06]  /*3060*/  BRA `(.L_x_56) ;  /* 0x0000000000347947 */ /* 0x000fec0003800000 */
.L_x_65:
[----:B------:R-:W-:Y:S01]  /*3070*/  IMAD.MOV.U32 R6, RZ, RZ, 0x39 ;  /* 0x00000039ff067424 */ /* 0x000fe200078e00ff */
[----:B------:R-:W-:Y:S06]  /*3080*/  BRA `(.L_x_56) ;  /* 0x00000000002c7947 */ /* 0x000fec0003800000 */
.L_x_62:
        /* <DEDUP_REMOVED lines=10> */
.L_x_57:
[----:B------:R-:W-:-:S07]  /*3130*/  IMAD.MOV.U32 R6, RZ, RZ, 0x5a ;  /* 0x0000005aff067424 */ /* 0x000fce00078e00ff */
.L_x_56:
[----:B------:R-:W-:Y:S05]  /*3140*/  BSYNC.RECONVERGENT B1 ;  /* 0x0000000000017941 */ /* 0x000fea0003800200 */
.L_x_53:
        /* <DEDUP_REMOVED lines=11> */
.L_x_263:
[----:B------:R-:W-:Y:S05]  /*3200*/  BRX R10 -0x3210                                      (*"BRANCH_TARGETS .L_x_264,.L_x_265,.L_x_266,.L_x_69"*) ;  /* 0xffffffcc0a7c7949 */ /* 0x000fea000383ffff */
.L_x_266:
        /* <DEDUP_REMOVED lines=9> */
.L_x_68:
[----:B------:R-:W-:-:S05]  /*32a0*/  IMAD.MOV.U32 R7, RZ, RZ, -0x5 ;  /* 0xfffffffbff077424 */ /* 0x000fca00078e00ff */
[----:B------:R-:W-:-:S05]  /*32b0*/  VIADDMNMX.U32 R6, R4, R7, 0x2, PT ;  /* 0x0000000204067446 */ /* 0x000fca0003800007 */
[----:B------:R-:W-:-:S04]  /*32c0*/  IMAD.SHL.U32 R9, R6, 0x4, RZ ;  /* 0x0000000406097824 */ /* 0x000fc800078e00ff */
[----:B------:R-:W0:Y:S02]  /*32d0*/  LDC R6, c[0x2][R9+0x234] ;  /* 0x00808d0009067b82 */ /* 0x000e240000000800 */
[----:B0-----:R-:W-:-:S04]  /*32e0*/  SHF.R.S32.HI R7, RZ, 0x1f, R6 ;  /* 0x0000001fff077819 */ /* 0x001fc80000011406 */
.L_x_268:
[----:B------:R-:W-:Y:S05]  /*32f0*/  BRX R6 -0x3300                                       (*"BRANCH_TARGETS .L_x_269,.L_x_270,.L_x_271"*) ;  /* 0xffffffcc06407949 */ /* 0x000fea000383ffff */
.L_x_271:
[----:B------:R-:W-:-:S13]  /*3300*/  ISETP.NE.AND P0, PT, R4, 0x7, PT ;  /* 0x000000070400780c */ /* 0x000fda0003f05270 */
[----:B------:R-:W-:Y:S05]  /*3310*/  @P0 BRA `(.L_x_70) ;  /* 0x0000000400ac0947 */ /* 0x000fea0003800000 */
[----:B------:R-:W-:Y:S01]  /*3320*/  IMAD.MOV.U32 R7, RZ, RZ, 0x28 ;  /* 0x00000028ff077424 */ /* 0x000fe200078e00ff */
[----:B------:R-:W-:Y:S06]  /*3330*/  BRA `(.L_x_69) ;  /* 0x0000000400a87947 */ /* 0x000fec0003800000 */
.L_x_270:
[----:B------:R-:W-:Y:S01]  /*3340*/  IMAD.MOV.U32 R7, RZ, RZ, 0x23 ;  /* 0x00000023ff077424 */ /* 0x000fe200078e00ff */
[----:B------:R-:W-:Y:S06]  /*3350*/  BRA `(.L_x_69) ;  /* 0x0000000400a07947 */ /* 0x000fec0003800000 */
.L_x_269:
[----:B------:R-:W-:Y:S01]  /*3360*/  IMAD.MOV.U32 R7, RZ, RZ, 0x82 ;  /* 0x00000082ff077424 */ /* 0x000fe200078e00ff */
[----:B------:R-:W-:Y:S06]  /*3370*/  BRA `(.L_x_69) ;  /* 0x0000000400987947 */ /* 0x000fec0003800000 */
.L_x_265:
        /* <DEDUP_REMOVED lines=8> */
.L_x_272:
[----:B------:R-:W-:Y:S05]  /*3400*/  BRX R10 -0x3410                                      (*"BRANCH_TARGETS .L_x_69,.L_x_274,.L_x_275,.L_x_70"*) ;  /* 0xffffffc80afc7949 */ /* 0x000fea000383ffff */
.L_x_275:
[----:B------:R-:W-:Y:S01]  /*3410*/  IMAD.MOV.U32 R7, RZ, RZ, 0x5b ;  /* 0x0000005bff077424 */ /* 0x000fe200078e00ff */
[----:B------:R-:W-:Y:S06]  /*3420*/  BRA `(.L_x_69) ;  /* 0x00000004006c7947 */ /* 0x000fec0003800000 */
.L_x_274:
[----:B------:R-:W-:Y:S01]  /*3430*/  IMAD.MOV.U32 R7, RZ, RZ, 0xc ;  /* 0x0000000cff077424 */ /* 0x000fe200078e00ff */
[----:B------:R-:W-:Y:S06]  /*3440*/  BRA `(.L_x_69) ;  /* 0x0000000400647947 */ /* 0x000fec0003800000 */
.L_x_71:
[----:B------:R-:W-:-:S05]  /*3450*/  IMAD.MOV.U32 R7, RZ, RZ, -0x5 ;  /* 0xfffffffbff077424 */ /* 0x000fca00078e00ff */
[----:B------:R-:W-:-:S05]  /*3460*/  VIADDMNMX.U32 R7, R4, R7, 0x2, PT ;  /* 0x0000000204077446 */ /* 0x000fca0003800007 */
[----:B------:R-:W-:-:S04]  /*3470*/  IMAD.SHL.U32 R9, R7, 0x4, RZ ;  /* 0x0000000407097824 */ /* 0x000fc800078e00ff */
[----:B------:R-:W0:Y:S02]  /*3480*/  LDC R6, c[0x2][R9+0x250] ;  /* 0x0080940009067b82 */ /* 0x000e240000000800 */
[----:B0-----:R-:W-:-:S04]  /*3490*/  SHF.R.S32.HI R7, RZ, 0x1f, R6 ;  /* 0x0000001fff077819 */ /* 0x001fc80000011406 */
.L_x_277:
[----:B------:R-:W-:Y:S05]  /*34a0*/  BRX R6 -0x34b0                                       (*"BRANCH_TARGETS .L_x_278,.L_x_279,.L_x_280"*) ;  /* 0xffffffc806d47949 */ /* 0x000fea000383ffff */
.L_x_280:
[----:B------:R-:W-:-:S13]  /*34b0*/  ISETP.NE.AND P0, PT, R4, 0x7, PT ;  /* 0x000000070400780c */ /* 0x000fda0003f05270 */
[----:B------:R-:W-:Y:S05]  /*34c0*/  @P0 BRA `(.L_x_70) ;  /* 0x0000000400400947 */ /* 0x000fea0003800000 */
[----:B------:R-:W-:Y:S01]  /*34d0*/  IMAD.MOV.U32 R7, RZ, RZ, 0x47 ;  /* 0x00000047ff077424 */ /* 0x000fe200078e00ff */
[----:B------:R-:W-:Y:S06]  /*34e0*/  BRA `(.L_x_69) ;  /* 0x00000004003c7947 */ /* 0x000fec0003800000 */
.L_x_279:
[----:B------:R-:W-:Y:S01]  /*34f0*/  IMAD.MOV.U32 R7, RZ, RZ, 0x6f ;  /* 0x0000006fff077424 */ /* 0x000fe200078e00ff */
[----:B------:R-:W-:Y:S06]  /*3500*/  BRA `(.L_x_69) ;  /* 0x0000000400347947 */ /* 0x000fec0003800000 */
.L_x_278:
[----:B------:R-:W-:Y:S01]  /*3510*/  IMAD.MOV.U32 R7, RZ, RZ, 0x79 ;  /* 0x00000079ff077424 */ /* 0x000fe200078e00ff */
[----:B------:R-:W-:Y:S06]  /*3520*/  BRA `(.L_x_69) ;  /* 0x00000004002c7947 */ /* 0x000fec0003800000 */
.L_x_264:
        /* <DEDUP_REMOVED lines=8> */
.L_x_281:
[----:B------:R-:W-:Y:S05]  /*35b0*/  BRX R10 -0x35c0                                      (*"BRANCH_TARGETS .L_x_69,.L_x_283,.L_x_284,.L_x_70"*) ;  /* 0xffffffc80a907949 */ /* 0x000fea000383ffff */
.L_x_284:
[----:B------:R-:W-:Y:S01]  /*35c0*/  IMAD.MOV.U32 R7, RZ, RZ, 0x3c ;  /* 0x0000003cff077424 */ /* 0x000fe200078e00ff */
[----:B------:R-:W-:Y:S06]  /*35d0*/  BRA `(.L_x_69) ;  /* 0x0000000400007947 */ /* 0x000fec0003800000 */
.L_x_283:
[----:B------:R-:W-:Y:S01]  /*35e0*/  IMAD.MOV.U32 R7, RZ, RZ, 0x1c ;  /* 0x0000001cff077424 */ /* 0x000fe200078e00ff */
[----:B------:R-:W-:Y:S06]  /*35f0*/  BRA `(.L_x_69) ;  /* 0x0000000000f87947 */ /* 0x000fec0003800000 */
.L_x_72:
        /* <DEDUP_REMOVED lines=9> */
.L_x_74:
[----:B------:R-:W-:Y:S01]  /*3690*/  IMAD.MOV.U32 R7, RZ, RZ, 0x3 ;  /* 0x00000003ff077424 */ /* 0x000fe200078e00ff */
[----:B------:R-:W-:Y:S06]  /*36a0*/  BRA `(.L_x_69) ;  /* 0x0000000000cc7947 */ /* 0x000fec0003800000 */
.L_x_73:
[----:B------:R-:W-:Y:S01]  /*36b0*/  IMAD.MOV.U32 R7, RZ, RZ, 0x22 ;  /* 0x00000022ff077424 */ /* 0x000fe200078e00ff */
[----:B------:R-:W-:Y:S06]  /*36c0*/  BRA `(.L_x_69) ;  /* 0x0000000000c47947 */ /* 0x000fec0003800000 */
.L_x_67:
[----:B------:R-:W-:-:S13]  /*36d0*/  ISETP.GT.AND P0, PT, R10, 0x4, PT ;  /* 0x000000040a00780c */ /* 0x000fda0003f04270 */
[----:B------:R-:W-:Y:S05]  /*36e0*/  @P0 BRA `(.L_x_75) ;  /* 0x0000000000900947 */ /* 0x000fea0003800000 */
[----:B------:R-:W-:-:S05]  /*36f0*/  IMAD.MOV.U32 R9, RZ, RZ, -0x3 ;  /* 0xfffffffdff097424 */ /* 0x000fca00078e00ff */
[----:B------:R-:W-:-:S05]  /*3700*/  VIADDMNMX.U32 R6, R10, R9, 0x2, PT ;  /* 0x000000020a067446 */ /* 0x000fca0003800009 */
[----:B------:R-:W-:-:S04]  /*3710*/  IMAD.SHL.U32 R6, R6, 0x4, RZ ;  /* 0x0000000406067824 */ /* 0x000fc800078e00ff */
[----:B------:R-:W0:Y:S02]  /*3720*/  LDC R10, c[0x2][R6+0x21c] ;  /* 0x00808700060a7b82 */ /* 0x000e240000000800 */
[----:B0-----:R-:W-:-:S04]  /*3730*/  SHF.R.S32.HI R11, RZ, 0x1f, R10 ;  /* 0x0000001fff0b7819 */ /* 0x001fc8000001140a */
.L_x_286:
[----:B------:R-:W-:Y:S05]  /*3740*/  BRX R10 -0x3750                                      (*"BRANCH_TARGETS .L_x_287,.L_x_288,.L_x_69"*) ;  /* 0xffffffc80a2c7949 */ /* 0x000fea000383ffff */
.L_x_288:
        /* <DEDUP_REMOVED lines=9> */
.L_x_76:
[----:B------:R-:W-:Y:S01]  /*37e0*/  IMAD.MOV.U32 R7, RZ, RZ, 0x32 ;  /* 0x00000032ff077424 */ /* 0x000fe200078e00ff */
[----:B------:R-:W-:Y:S06]  /*37f0*/  BRA `(.L_x_69) ;  /* 0x0000000000787947 */ /* 0x000fec0003800000 */
.L_x_287:
        /* <DEDUP_REMOVED lines=8> */
.L_x_290:
[----:B------:R-:W-:Y:S05]  /*3880*/  BRX R10 -0x3890                                      (*"BRANCH_TARGETS .L_x_69,.L_x_292,.L_x_70"*) ;  /* 0xffffffc40adc7949 */ /* 0x000fea000383ffff */
.L_x_292:
[----:B------:R-:W-:Y:S01]  /*3890*/  IMAD.MOV.U32 R7, RZ, RZ, 0x15 ;  /* 0x00000015ff077424 */ /* 0x000fe200078e00ff */
[----:B------:R-:W-:Y:S06]  /*38a0*/  BRA `(.L_x_69) ;  /* 0x00000000004c7947 */ /* 0x000fec0003800000 */
.L_x_77:
[----:B------:R-:W-:-:S13]  /*38b0*/  ISETP.NE.AND P0, PT, R4, 0x6, PT ;  /* 0x000000060400780c */ /* 0x000fda0003f05270 */
[----:B------:R-:W-:Y:S05]  /*38c0*/  @!P0 BRA `(.L_x_78) ;  /* 0x0000000000108947 */ /* 0x000fea0003800000 */
[----:B------:R-:W-:-:S13]  /*38d0*/  ISETP.NE.AND P0, PT, R4, 0x7, PT ;  /* 0x000000070400780c */ /* 0x000fda0003f05270 */
[----:B------:R-:W-:Y:S05]  /*38e0*/  @P0 BRA `(.L_x_70) ;  /* 0x0000000000380947 */ /* 0x000fea0003800000 */
[----:B------:R-:W-:Y:S01]  /*38f0*/  IMAD.MOV.U32 R7, RZ, RZ, 0x53 ;  /* 0x00000053ff077424 */ /* 0x000fe200078e00ff */
[----:B------:R-:W-:Y:S06]  /*3900*/  BRA `(.L_x_69) ;  /* 0x0000000000347947 */ /* 0x000fec0003800000 */
.L_x_78:
[----:B------:R-:W-:Y:S01]  /*3910*/  IMAD.MOV.U32 R7, RZ, RZ, 0x39 ;  /* 0x00000039ff077424 */ /* 0x000fe200078e00ff */
[----:B------:R-:W-:Y:S06]  /*3920*/  BRA `(.L_x_69) ;  /* 0x00000000002c7947 */ /* 0x000fec0003800000 */
.L_x_75:
        /* <DEDUP_REMOVED lines=10> */
.L_x_70:
[----:B------:R-:W-:-:S07]  /*39d0*/  IMAD.MOV.U32 R7, RZ, RZ, 0x5a ;  /* 0x0000005aff077424 */ /* 0x000fce00078e00ff */
.L_x_69:
[----:B------:R-:W-:Y:S05]  /*39e0*/  BSYNC.RECONVERGENT B1 ;  /* 0x0000000000017941 */ /* 0x000fea0003800200 */
.L_x_66:
        /* <DEDUP_REMOVED lines=10> */
.L_x_294:
[----:B------:R-:W-:Y:S05]  /*3a90*/  BRX R4 -0x3aa0                                       (*"BRANCH_TARGETS .L_x_295,.L_x_296,.L_x_297,.L_x_82"*) ;  /* 0xffffffc404587949 */ /* 0x000fea000383ffff */
.L_x_297:
        /* <DEDUP_REMOVED lines=9> */
.L_x_81:
[----:B------:R-:W-:-:S05]  /*3b30*/  IMAD.MOV.U32 R5, RZ, RZ, -0x5 ;  /* 0xfffffffbff057424 */ /* 0x000fca00078e00ff */
[----:B------:R-:W-:-:S05]  /*3b40*/  VIADDMNMX.U32 R4, R2, R5, 0x2, PT ;  /* 0x0000000202047446 */ /* 0x000fca0003800005 */
[----:B------:R-:W-:-:S04]  /*3b50*/  IMAD.SHL.U32 R6, R4, 0x4, RZ ;  /* 0x0000000404067824 */ /* 0x000fc800078e00ff */
[----:B------:R-:W0:Y:S02]  /*3b60*/  LDC R4, c[0x2][R6+0x294] ;  /* 0x0080a50006047b82 */ /* 0x000e240000000800 */
[----:B0-----:R-:W-:-:S04]  /*3b70*/  SHF.R.S32.HI R5, RZ, 0x1f, R4 ;  /* 0x0000001fff057819 */ /* 0x001fc80000011404 */
.L_x_299:
[----:B------:R-:W-:Y:S05]  /*3b80*/  BRX R4 -0x3b90                                       (*"BRANCH_TARGETS .L_x_300,.L_x_301,.L_x_302"*) ;  /* 0xffffffc4041c7949 */ /* 0x000fea000383ffff */
.L_x_302:
[----:B------:R-:W-:-:S13]  /*3b90*/  ISETP.NE.AND P0, PT, R2, 0x7, PT ;  /* 0x000000070200780c */ /* 0x000fda0003f05270 */
[----:B------:R-:W-:Y:S05]  /*3ba0*/  @P0 BRA `(.L_x_83) ;  /* 0x0000000400ac0947 */ /* 0x000fea0003800000 */
[----:B------:R-:W-:Y:S01]  /*3bb0*/  IMAD.MOV.U32 R6, RZ, RZ, 0x28 ;  /* 0x00000028ff067424 */ /* 0x000fe200078e00ff */
[----:B------:R-:W-:Y:S06]  /*3bc0*/  BRA `(.L_x_82) ;  /* 0x0000000400a87947 */ /* 0x000fec0003800000 */
.L_x_301:
[----:B------:R-:W-:Y:S01]  /*3bd0*/  IMAD.MOV.U32 R6, RZ, RZ, 0x23 ;  /* 0x00000023ff067424 */ /* 0x000fe200078e00ff */
[----:B------:R-:W-:Y:S06]  /*3be0*/  BRA `(.L_x_82) ;  /* 0x0000000400a07947 */ /* 0x000fec0003800000 */
.L_x_300:
[----:B------:R-:W-:Y:S01]  /*3bf0*/  IMAD.MOV.U32 R6, RZ, RZ, 0x82 ;  /* 0x00000082ff067424 */ /* 0x000fe200078e00ff */
[----:B------:R-:W-:Y:S06]  /*3c00*/  BRA `(.L_x_82) ;  /* 0x0000000400987947 */ /* 0x000fec0003800000 */
.L_x_296:
        /* <DEDUP_REMOVED lines=8> */
.L_x_303:
[----:B------:R-:W-:Y:S05]  /*3c90*/  BRX R4 -0x3ca0                                       (*"BRANCH_TARGETS .L_x_82,.L_x_305,.L_x_306,.L_x_83"*) ;  /* 0xffffffc004d87949 */ /* 0x000fea000383ffff */
.L_x_306:
[----:B------:R-:W-:Y:S01]  /*3ca0*/  IMAD.MOV.U32 R6, RZ, RZ, 0x5b ;  /* 0x0000005bff067424 */ /* 0x000fe200078e00ff */
[----:B------:R-:W-:Y:S06]  /*3cb0*/  BRA `(.L_x_82) ;  /* 0x00000004006c7947 */ /* 0x000fec0003800000 */
.L_x_305:
[----:B------:R-:W-:Y:S01]  /*3cc0*/  IMAD.MOV.U32 R6, RZ, RZ, 0xc ;  /* 0x0000000cff067424 */ /* 0x000fe200078e00ff */
[----:B------:R-:W-:Y:S06]  /*3cd0*/  BRA `(.L_x_82) ;  /* 0x0000000400647947 */ /* 0x000fec0003800000 */
.L_x_84:
[----:B------:R-:W-:-:S05]  /*3ce0*/  IMAD.MOV.U32 R5, RZ, RZ, -0x5 ;  /* 0xfffffffbff057424 */ /* 0x000fca00078e00ff */
[----:B------:R-:W-:-:S05]  /*3cf0*/  VIADDMNMX.U32 R5, R2, R5, 0x2, PT ;  /* 0x0000000202057446 */ /* 0x000fca0003800005 */
[----:B------:R-:W-:-:S04]  /*3d00*/  IMAD.SHL.U32 R6, R5, 0x4, RZ ;  /* 0x0000000405067824 */ /* 0x000fc800078e00ff */
[----:B------:R-:W0:Y:S02]  /*3d10*/  LDC R4, c[0x2][R6+0x2b0] ;  /* 0x0080ac0006047b82 */ /* 0x000e240000000800 */
[----:B0-----:R-:W-:-:S04]  /*3d20*/  SHF.R.S32.HI R5, RZ, 0x1f, R4 ;  /* 0x0000001fff057819 */ /* 0x001fc80000011404 */
.L_x_308:
[----:B------:R-:W-:Y:S05]  /*3d30*/  BRX R4 -0x3d40                                       (*"BRANCH_TARGETS .L_x_309,.L_x_310,.L_x_311"*) ;  /* 0xffffffc004b07949 */ /* 0x000fea000383ffff */
.L_x_311:
[----:B------:R-:W-:-:S13]  /*3d40*/  ISETP.NE.AND P0, PT, R2, 0x7, PT ;  /* 0x000000070200780c */ /* 0x000fda0003f05270 */
[----:B------:R-:W-:Y:S05]  /*3d50*/  @P0 BRA `(.L_x_83) ;  /* 0x0000000400400947 */ /* 0x000fea0003800000 */
[----:B------:R-:W-:Y:S01]  /*3d60*/  IMAD.MOV.U32 R6, RZ, RZ, 0x47 ;  /* 0x00000047ff067424 */ /* 0x000fe200078e00ff */
[----:B------:R-:W-:Y:S06]  /*3d70*/  BRA `(.L_x_82) ;  /* 0x00000004003c7947 */ /* 0x000fec0003800000 */
.L_x_310:
[----:B------:R-:W-:Y:S01]  /*3d80*/  IMAD.MOV.U32 R6, RZ, RZ, 0x6f ;  /* 0x0000006fff067424 */ /* 0x000fe200078e00ff */
[----:B------:R-:W-:Y:S06]  /*3d90*/  BRA `(.L_x_82) ;  /* 0x0000000400347947 */ /* 0x000fec0003800000 */
.L_x_309:
[----:B------:R-:W-:Y:S01]  /*3da0*/  IMAD.MOV.U32 R6, RZ, RZ, 0x79 ;  /* 0x00000079ff067424 */ /* 0x000fe200078e00ff */
[----:B------:R-:W-:Y:S06]  /*3db0*/  BRA `(.L_x_82) ;  /* 0x00000004002c7947 */ /* 0x000fec0003800000 */
.L_x_295:
        /* <DEDUP_REMOVED lines=8> */
.L_x_312:
[----:B------:R-:W-:Y:S05]  /*3e40*/  BRX R4 -0x3e50                                       (*"BRANCH_TARGETS .L_x_82,.L_x_314,.L_x_315,.L_x_83"*) ;  /* 0xffffffc0046c7949 */ /* 0x000fea000383ffff */
.L_x_315:
[----:B------:R-:W-:Y:S01]  /*3e50*/  IMAD.MOV.U32 R6, RZ, RZ, 0x3c ;  /* 0x0000003cff067424 */ /* 0x000fe200078e00ff */
[----:B------:R-:W-:Y:S06]  /*3e60*/  BRA `(.L_x_82) ;  /* 0x0000000400007947 */ /* 0x000fec0003800000 */
.L_x_314:
[----:B------:R-:W-:Y:S01]  /*3e70*/  IMAD.MOV.U32 R6, RZ, RZ, 0x1c ;  /* 0x0000001cff067424 */ /* 0x000fe200078e00ff */
[----:B------:R-:W-:Y:S06]  /*3e80*/  BRA `(.L_x_82) ;  /* 0x0000000000f87947 */ /* 0x000fec0003800000 */
.L_x_85:
        /* <DEDUP_REMOVED lines=9> */
.L_x_87:
[----:B------:R-:W-:Y:S01]  /*3f20*/  IMAD.MOV.U32 R6, RZ, RZ, 0x3 ;  /* 0x00000003ff067424 */ /* 0x000fe200078e00ff */
[----:B------:R-:W-:Y:S06]  /*3f30*/  BRA `(.L_x_82) ;  /* 0x0000000000cc7947 */ /* 0x000fec0003800000 */
.L_x_86:
[----:B------:R-:W-:Y:S01]  /*3f40*/  IMAD.MOV.U32 R6, RZ, RZ, 0x22 ;  /* 0x00000022ff067424 */ /* 0x000fe200078e00ff */
[----:B------:R-:W-:Y:S06]  /*3f50*/  BRA `(.L_x_82) ;  /* 0x0000000000c47947 */ /* 0x000fec0003800000 */
.L_x_80:
[----:B------:R-:W-:-:S13]  /*3f60*/  ISETP.GT.AND P0, PT, R4, 0x4, PT ;  /* 0x000000040400780c */ /* 0x000fda0003f04270 */
[----:B------:R-:W-:Y:S05]  /*3f70*/  @P0 BRA `(.L_x_88) ;  /* 0x0000000000900947 */ /* 0x000fea0003800000 */
[----:B------:R-:W-:-:S05]  /*3f80*/  IMAD.MOV.U32 R5, RZ, RZ, -0x3 ;  /* 0xfffffffdff057424 */ /* 0x000fca00078e00ff */
[----:B------:R-:W-:-:S05]  /*3f90*/  VIADDMNMX.U32 R4, R4, R5, 0x2, PT ;  /* 0x0000000204047446 */ /* 0x000fca0003800005 */
[----:B------:R-:W-:-:S04]  /*3fa0*/  IMAD.SHL.U32 R9, R4, 0x4, RZ ;  /* 0x0000000404097824 */ /* 0x000fc800078e00ff */
[----:B------:R-:W0:Y:S02]  /*3fb0*/  LDC R4, c[0x2][R9+0x27c] ;  /* 0x00809f0009047b82 */ /* 0x000e240000000800 */
[----:B0-----:R-:W-:-:S04]  /*3fc0*/  SHF.R.S32.HI R5, RZ, 0x1f, R4 ;  /* 0x0000001fff057819 */ /* 0x001fc80000011404 */
.L_x_317:
[----:B------:R-:W-:Y:S05]  /*3fd0*/  BRX R4 -0x3fe0                                       (*"BRANCH_TARGETS .L_x_318,.L_x_319,.L_x_82"*) ;  /* 0xffffffc004087949 */ /* 0x000fea000383ffff */
.L_x_319:
        /* <DEDUP_REMOVED lines=9> */
.L_x_89:
[----:B------:R-:W-:Y:S01]  /*4070*/  IMAD.MOV.U32 R6, RZ, RZ, 0x32 ;  /* 0x00000032ff067424 */ /* 0x000fe200078e00ff */
[----:B------:R-:W-:Y:S06]  /*4080*/  BRA `(.L_x_82) ;  /* 0x0000000000787947 */ /* 0x000fec0003800000 */
.L_x_318:
        /* <DEDUP_REMOVED lines=8> */
.L_x_321:
[----:B------:R-:W-:Y:S05]  /*4110*/  BRX R4 -0x4120                                       (*"BRANCH_TARGETS .L_x_82,.L_x_323,.L_x_83"*) ;  /* 0xffffffbc04b87949 */ /* 0x000fea000383ffff */
.L_x_323:
[----:B------:R-:W-:Y:S01]  /*4120*/  IMAD.MOV.U32 R6, RZ, RZ, 0x15 ;  /* 0x00000015ff067424 */ /* 0x000fe200078e00ff */
[----:B------:R-:W-:Y:S06]  /*4130*/  BRA `(.L_x_82) ;  /* 0x00000000004c7947 */ /* 0x000fec0003800000 */
.L_x_90:
[----:B------:R-:W-:-:S13]  /*4140*/  ISETP.NE.AND P0, PT, R2, 0x6, PT ;  /* 0x000000060200780c */ /* 0x000fda0003f05270 */
[----:B------:R-:W-:Y:S05]  /*4150*/  @!P0 BRA `(.L_x_91) ;  /* 0x0000000000108947 */ /* 0x000fea0003800000 */
[----:B------:R-:W-:-:S13]  /*4160*/  ISETP.NE.AND P0, PT, R2, 0x7, PT ;  /* 0x000000070200780c */ /* 0x000fda0003f05270 */
[----:B------:R-:W-:Y:S05]  /*4170*/  @P0 BRA `(.L_x_83) ;  /* 0x0000000000380947 */ /* 0x000fea0003800000 */
[----:B------:R-:W-:Y:S01]  /*4180*/  IMAD.MOV.U32 R6, RZ, RZ, 0x53 ;  /* 0x00000053ff067424 */ /* 0x000fe200078e00ff */
[----:B------:R-:W-:Y:S06]  /*4190*/  BRA `(.L_x_82) ;  /* 0x0000000000347947 */ /* 0x000fec0003800000 */
.L_x_91:
[----:B------:R-:W-:Y:S01]  /*41a0*/  IMAD.MOV.U32 R6, RZ, RZ, 0x39 ;  /* 0x00000039ff067424 */ /* 0x000fe200078e00ff */
[----:B------:R-:W-:Y:S06]  /*41b0*/  BRA `(.L_x_82) ;  /* 0x00000000002c7947 */ /* 0x000fec0003800000 */
.L_x_88:
        /* <DEDUP_REMOVED lines=10> */
.L_x_83:
[----:B------:R-:W-:-:S07]  /*4260*/  IMAD.MOV.U32 R6, RZ, RZ, 0x5a ;  /* 0x0000005aff067424 */ /* 0x000fce00078e00ff */
.L_x_82:
[----:B------:R-:W-:Y:S05]  /*4270*/  BSYNC.RECONVERGENT B1 ;  /* 0x0000000000017941 */ /* 0x000fea0003800200 */
.L_x_79:
[----:B------:R-:W0:Y:S01]  /*4280*/  S2R R2, SR_LANEID ;  /* 0x0000000000027919 */ /* 0x000e220000000000 */
[----:B------:R-:W1:Y:S01]  /*4290*/  LDC.64 R4, c[0x4][RZ] ;  /* 0x01000000ff047b82 */ /* 0x000e620000000a00 */
[----:B------:R-:W-:Y:S01]  /*42a0*/  IADD3 R6, PT, PT, R6, R7, R8 ;  /* 0x0000000706067210 */ /* 0x000fe20007ffe008 */
[----:B------:R-:W-:Y:S02]  /*42b0*/  VOTEU.ANY UR4, UPT, PT ;  /* 0x0000000000047886 */ /* 0x000fe400038e0100 */
[----:B------:R-:W-:Y:S01]  /*42c0*/  UFLO.U32 UR4, UR4 ;  /* 0x00000004000472bd */ /* 0x000fe200080e0000 */
[C---:B------:R-:W-:Y:S02]  /*42d0*/  CREDUX.MIN.S32 UR5, R6.reuse ;  /* 0x00000000060572cc */ /* 0x040fe40000008200 */
[----:B------:R-:W-:Y:S01]  /*42e0*/  CREDUX.MAX.S32 UR8, R6 ;  /* 0x00000000060872cc */ /* 0x000fe20000000200 */
[----:B------:R-:W2:Y:S10]  /*42f0*/  LDC.64 R10, c[0x4][0x8] ;  /* 0x01000200ff0a7b82 */ /* 0x000eb40000000a00 */
[----:B------:R-:W-:-:S02]  /*4300*/  IMAD.U32 R7, RZ, RZ, UR5 ;  /* 0x00000005ff077e24 */ /* 0x000fc4000f8e00ff */
[----:B------:R-:W-:Y:S01]  /*4310*/  IMAD.U32 R9, RZ, RZ, UR8 ;  /* 0x00000008ff097e24 */ /* 0x000fe2000f8e00ff */
[----:B0-----:R-:W-:-:S13]  /*4320*/  ISETP.EQ.U32.AND P0, PT, R2, UR4, PT ;  /* 0x0000000402007c0c */ /* 0x001fda000bf02070 */
[----:B-1----:R0:W-:Y:S04]  /*4330*/  @P0 REDG.E.MIN.S32.STRONG.GPU desc[UR6][R4.64], R7 ;  /* 0x000000070400098e */ /* 0x0021e8000c92e306 */
[----:B--2---:R0:W-:Y:S02]  /*4340*/  @P0 REDG.E.MAX.S32.STRONG.GPU desc[UR6][R10.64], R9 ;  /* 0x000000090a00098e */ /* 0x0041e4000d12e306 */
.L_x_2:
[----:B-1----:R-:W-:Y:S05]  /*4350*/  BSYNC.RECONVERGENT B0 ;  /* 0x0000000000007941 */ /* 0x002fea0003800200 */
.L_x_1:
[----:B------:R-:W-:Y:S05]  /*4360*/  @!P1 BRA `(.L_x_92) ;  /* 0xffffffbc00509947 */ /* 0x000fea000383ffff */
[----:B------:R-:W-:Y:S05]  /*4370*/  EXIT ;  /* 0x000000000000794d */ /* 0x000fea0003800000 */
.L_x_93:
        /* <DEDUP_REMOVED lines=16> */
.L_x_326:


//--------------------- .nv.global.init           --------------------------
	.section	.nv.global.init,"aw",@progbits
	.align	4
.nv.global.init:
	.type		minDistance,@object
	.size		minDistance,(.L_0 - minDistance)
	.other		minDistance,@"STV_DEFAULT STO_CUDA_MANAGED"
minDistance:
        /*0000*/ 	.byte	0xff, 0xff, 0xff, 0x7f
.L_0:


//--------------------- .nv.shared.reserved.0     --------------------------
	.section	.nv.shared.reserved.0,"aw",@nobits
	.weak		__nv_reservedSMEM_offset_0_alias
	.size		__nv_reservedSMEM_offset_0_alias, 0, 64
	.other		__nv_reservedSMEM_offset_0_alias,@"STO_CUDA_RESERVED_SHARED STV_DEFAULT"
__nv_reservedSMEM_offset_0_alias:
	.zero		0
	.zero		64


//--------------------- .nv.global                --------------------------
	.section	.nv.global,"aw",@nobits
	.align	4
.nv.global:
	.type		maxDistance,@object
	.size		maxDistance,(.L_1 - maxDistance)
	.other		maxDistance,@"STV_DEFAULT STO_CUDA_MANAGED"
maxDistance:
	.zero		4
.L_1:


//--------------------- .nv.constant0._Z12reset_valuesv --------------------------
	.section	.nv.constant0._Z12reset_valuesv,"a",@progbits
	.sectionflags	@""
	.align	4
.nv.constant0._Z12reset_valuesv:
	.zero		896


//--------------------- .nv.constant0._Z12find_min_maxv --------------------------
	.section	.nv.constant0._Z12find_min_maxv,"a",@progbits
	.sectionflags	@""
	.align	4
.nv.constant0._Z12find_min_maxv:
	.zero		896


//--------------------- SYMBOLS --------------------------

	.type		.nv.reservedSmem.offset0,@object
	.size		.nv.reservedSmem.offset0,0x4
